	.target	sm_90a

	.elftype	@"ET_EXEC"


//--------------------- .note.nv.tkinfo           --------------------------
	.section	.note.nv.tkinfo,"",@"SHT_NOTE"
	.sectionflags	@"SHF_NOTE_NV_TKINFO"
	.tkinfo
        /*0018*/ 	.word	0x00000002
        /*0030*/ 	.string	""
        /*0030*/ 	.string	"ptxas"
        /*0030*/ 	.string	"Cuda compilation tools, release 13.0, V13.0.88"
        /*0030*/ 	.string	"Build cuda_13.0.r13.0/compiler.36424714_0"
        /*0030*/ 	.string	"-arch sm_90a -m 64 "



//--------------------- .note.nv.cuinfo           --------------------------
	.section	.note.nv.cuinfo,"",@"SHT_NOTE"
	.sectionflags	@"SHF_NOTE_NV_CUINFO"
        /*0018*/ 	.short	0x0002
        /*001a*/ 	.short	0x005a
        /*001c*/ 	.short	0x0082
	.zero		2


//--------------------- .nv.info                  --------------------------
	.section	.nv.info,"",@"SHT_CUDA_INFO"
	.align	4


	//----- nvinfo : EIATTR_REGCOUNT
	.align		4
        /*0000*/ 	.byte	0x04, 0x2f
        /*0002*/ 	.short	(.L_15 - .L_14)
	.align		4
.L_14:
        /*0004*/ 	.word	index@(_ZN7cutlass13device_kernelINS_4gemm6kernel13GemmUniversalIN4cute5tupleIJiiiiEEENS1_10collective13CollectiveMmaINS1_34MainloopSm90TmaGmmaWarpSpecializedILi6ENS5_IJNS4_1CILi1EEESB_SB_EEENS1_32KernelTmaWarpSpecializedPingpongEEENS5_IJNSA_ILi64EEENSA_ILi128EEENSA_ILi32EEEEEENS_10tfloat32_tENS5_IJlSB_lEEESJ_SK_NS4_8TiledMMAINS4_8MMA_AtomIJNS4_4SM904GMMA30MMA_64x128x8_F32TF32TF32_SS_TNILNSO_7ScaleInE1ELSQ_1EEEEEENS4_6LayoutISC_NS5_IJNSA_ILi0EEESU_SU_EEEEENS5_IJNS4_10UnderscoreESX_SX_EEEEENS4_13SM90_TMA_LOADENS4_14ComposedLayoutINS4_7SwizzleILi3ELi4ELi3EEENS4_18smem_ptr_flag_bitsILi32EEENST_INS5_IJNSA_ILi8EEESH_EEENS5_IJSH_SB_EEEEEEEvNS4_8identityES10_S1A_vS1B_EENS_8epilogue10collective6detail29Sm90TmaWarpSpecializedAdapterINS1E_15DefaultEpilogueISJ_SK_SK_NS1D_6thread17LinearCombinationISJ_Li1EffLNS1I_9ScaleType4KindE0ELNS_15FloatRoundStyleE2ESJ_EENS1_15EpilogueDefaultEEEEEvvEEEEvNT_6ParamsE)
        /*0008*/ 	.word	0x000000a8


	//----- nvinfo : EIATTR_FRAME_SIZE
	.align		4
.L_15:
        /*000c*/ 	.byte	0x04, 0x11
        /*000e*/ 	.short	(.L_17 - .L_16)
	.align		4
.L_16:
        /*0010*/ 	.word	index@(_ZN7cutlass13device_kernelINS_4gemm6kernel13GemmUniversalIN4cute5tupleIJiiiiEEENS1_10collective13CollectiveMmaINS1_34MainloopSm90TmaGmmaWarpSpecializedILi6ENS5_IJNS4_1CILi1EEESB_SB_EEENS1_32KernelTmaWarpSpecializedPingpongEEENS5_IJNSA_ILi64EEENSA_ILi128EEENSA_ILi32EEEEEENS_10tfloat32_tENS5_IJlSB_lEEESJ_SK_NS4_8TiledMMAINS4_8MMA_AtomIJNS4_4SM904GMMA30MMA_64x128x8_F32TF32TF32_SS_TNILNSO_7ScaleInE1ELSQ_1EEEEEENS4_6LayoutISC_NS5_IJNSA_ILi0EEESU_SU_EEEEENS5_IJNS4_10UnderscoreESX_SX_EEEEENS4_13SM90_TMA_LOADENS4_14ComposedLayoutINS4_7SwizzleILi3ELi4ELi3EEENS4_18smem_ptr_flag_bitsILi32EEENST_INS5_IJNSA_ILi8EEESH_EEENS5_IJSH_SB_EEEEEEEvNS4_8identityES10_S1A_vS1B_EENS_8epilogue10collective6detail29Sm90TmaWarpSpecializedAdapterINS1E_15DefaultEpilogueISJ_SK_SK_NS1D_6thread17LinearCombinationISJ_Li1EffLNS1I_9ScaleType4KindE0ELNS_15FloatRoundStyleE2ESJ_EENS1_15EpilogueDefaultEEEEEvvEEEEvNT_6ParamsE)
        /*0014*/ 	.word	0x00000008


	//----- nvinfo : EIATTR_MIN_STACK_SIZE
	.align		4
.L_17:
        /*0018*/ 	.byte	0x04, 0x12
        /*001a*/ 	.short	(.L_19 - .L_18)
	.align		4
.L_18:
        /*001c*/ 	.word	index@(_ZN7cutlass13device_kernelINS_4gemm6kernel13GemmUniversalIN4cute5tupleIJiiiiEEENS1_10collective13CollectiveMmaINS1_34MainloopSm90TmaGmmaWarpSpecializedILi6ENS5_IJNS4_1CILi1EEESB_SB_EEENS1_32KernelTmaWarpSpecializedPingpongEEENS5_IJNSA_ILi64EEENSA_ILi128EEENSA_ILi32EEEEEENS_10tfloat32_tENS5_IJlSB_lEEESJ_SK_NS4_8TiledMMAINS4_8MMA_AtomIJNS4_4SM904GMMA30MMA_64x128x8_F32TF32TF32_SS_TNILNSO_7ScaleInE1ELSQ_1EEEEEENS4_6LayoutISC_NS5_IJNSA_ILi0EEESU_SU_EEEEENS5_IJNS4_10UnderscoreESX_SX_EEEEENS4_13SM90_TMA_LOADENS4_14ComposedLayoutINS4_7SwizzleILi3ELi4ELi3EEENS4_18smem_ptr_flag_bitsILi32EEENST_INS5_IJNSA_ILi8EEESH_EEENS5_IJSH_SB_EEEEEEEvNS4_8identityES10_S1A_vS1B_EENS_8epilogue10collective6detail29Sm90TmaWarpSpecializedAdapterINS1E_15DefaultEpilogueISJ_SK_SK_NS1D_6thread17LinearCombinationISJ_Li1EffLNS1I_9ScaleType4KindE0ELNS_15FloatRoundStyleE2ESJ_EENS1_15EpilogueDefaultEEEEEvvEEEEvNT_6ParamsE)
        /*0020*/ 	.word	0x00000008
.L_19:


//--------------------- .nv.compat                --------------------------
	.section	.nv.compat,"",@"SHT_CUDA_COMPAT_INFO"
	.align	4
        /*0000*/ 	.byte	0x02, 0x09, 0x01, 0x00, 0x02, 0x02, 0x04, 0x00, 0x02, 0x05, 0x05, 0x00, 0x03, 0x07, 0x01, 0x01
        /*0010*/ 	.byte	0x02, 0x03, 0x01, 0x00, 0x02, 0x06, 0x01, 0x00, 0x04, 0x0b, 0x08, 0x00, 0x00, 0x00, 0x00, 0x00
        /*0020*/ 	.byte	0x00, 0x00, 0x00, 0x00


//--------------------- .nv.info._ZN7cutlass13device_kernelINS_4gemm6kernel13GemmUniversalIN4cute5tupleIJiiiiEEENS1_10collective13CollectiveMmaINS1_34MainloopSm90TmaGmmaWarpSpecializedILi6ENS5_IJNS4_1CILi1EEESB_SB_EEENS1_32KernelTmaWarpSpecializedPingpongEEENS5_IJNSA_ILi64EEENSA_ILi128EEENSA_ILi32EEEEEENS_10tfloat32_tENS5_IJlSB_lEEESJ_SK_NS4_8TiledMMAINS4_8MMA_AtomIJNS4_4SM904GMMA30MMA_64x128x8_F32TF32TF32_SS_TNILNSO_7ScaleInE1ELSQ_1EEEEEENS4_6LayoutISC_NS5_IJNSA_ILi0EEESU_SU_EEEEENS5_IJNS4_10UnderscoreESX_SX_EEEEENS4_13SM90_TMA_LOADENS4_14ComposedLayoutINS4_7SwizzleILi3ELi4ELi3EEENS4_18smem_ptr_flag_bitsILi32EEENST_INS5_IJNSA_ILi8EEESH_EEENS5_IJSH_SB_EEEEEEEvNS4_8identityES10_S1A_vS1B_EENS_8epilogue10collective6detail29Sm90TmaWarpSpecializedAdapterINS1E_15DefaultEpilogueISJ_SK_SK_NS1D_6thread17LinearCombinationISJ_Li1EffLNS1I_9ScaleType4KindE0ELNS_15FloatRoundStyleE2ESJ_EENS1_15EpilogueDefaultEEEEEvvEEEEvNT_6ParamsE --------------------------
	.section	.nv.info._ZN7cutlass13device_kernelINS_4gemm6kernel13GemmUniversalIN4cute5tupleIJiiiiEEENS1_10collective13CollectiveMmaINS1_34MainloopSm90TmaGmmaWarpSpecializedILi6ENS5_IJNS4_1CILi1EEESB_SB_EEENS1_32KernelTmaWarpSpecializedPingpongEEENS5_IJNSA_ILi64EEENSA_ILi128EEENSA_ILi32EEEEEENS_10tfloat32_tENS5_IJlSB_lEEESJ_SK_NS4_8TiledMMAINS4_8MMA_AtomIJNS4_4SM904GMMA30MMA_64x128x8_F32TF32TF32_SS_TNILNSO_7ScaleInE1ELSQ_1EEEEEENS4_6LayoutISC_NS5_IJNSA_ILi0EEESU_SU_EEEEENS5_IJNS4_10UnderscoreESX_SX_EEEEENS4_13SM90_TMA_LOADENS4_14ComposedLayoutINS4_7SwizzleILi3ELi4ELi3EEENS4_18smem_ptr_flag_bitsILi32EEENST_INS5_IJNSA_ILi8EEESH_EEENS5_IJSH_SB_EEEEEEEvNS4_8identityES10_S1A_vS1B_EENS_8epilogue10collective6detail29Sm90TmaWarpSpecializedAdapterINS1E_15DefaultEpilogueISJ_SK_SK_NS1D_6thread17LinearCombinationISJ_Li1EffLNS1I_9ScaleType4KindE0ELNS_15FloatRoundStyleE2ESJ_EENS1_15EpilogueDefaultEEEEEvvEEEEvNT_6ParamsE,"",@"SHT_CUDA_INFO"
	.sectionflags	@""
	.align	4


	//----- nvinfo : EIATTR_CUDA_API_VERSION
	.align		4
        /*0000*/ 	.byte	0x04, 0x37
        /*0002*/ 	.short	(.L_21 - .L_20)
.L_20:
        /*0004*/ 	.word	0x00000082


	//----- nvinfo : EIATTR_KPARAM_INFO
	.align		4
.L_21:
        /*0008*/ 	.byte	0x04, 0x17
        /*000a*/ 	.short	(.L_23 - .L_22)
.L_22:
        /*000c*/ 	.word	0x00000000
        /*0010*/ 	.short	0x0000
        /*0012*/ 	.short	0x0070
        /*0014*/ 	.byte	0x00, 0xf0, 0x01, 0x10


	//----- nvinfo : EIATTR_SPARSE_MMA_MASK
	.align		4
.L_23:
        /*0018*/ 	.byte	0x03, 0x50
        /*001a*/ 	.short	0x0000


	//----- nvinfo : EIATTR_MAXREG_COUNT
	.align		4
        /*001c*/ 	.byte	0x03, 0x1b
        /*001e*/ 	.short	0x00a8


	//----- nvinfo : EIATTR_NUM_BARRIERS
	.align		4
        /*0020*/ 	.byte	0x02, 0x4c
        /*0022*/ 	.byte	0x01
	.zero		1


	//----- nvinfo : EIATTR_EXTERNS
	.align		4
        /*0024*/ 	.byte	0x04, 0x0f
        /*0026*/ 	.short	(.L_25 - .L_24)


	//   ....[0]....
	.align		4
.L_24:
        /*0028*/ 	.word	index@(__assertfail)


	//----- nvinfo : EIATTR_ANNOTATIONS
	.align		4
.L_25:
        /*002c*/ 	.byte	0x04, 0x55
        /*002e*/ 	.short	(.L_27 - .L_26)


	//   ....[0]....
.L_26:
        /*0030*/ 	.word	0x00000001
        /*0034*/ 	.byte	0x10, 0x0b, 0x00, 0x00, 0x01, 0x00, 0x00, 0x00, 0x30, 0x12, 0x00, 0x00, 0x01, 0x00, 0x00, 0x00
        /*0044*/ 	.byte	0xf0, 0x60, 0x00, 0x00, 0x01, 0x00, 0x00, 0x00, 0xb0, 0x6c, 0x00, 0x00


	//----- nvinfo : EIATTR_MERCURY_ISA_VERSION
	.align		4
.L_27:
        /*0050*/ 	.byte	0x03, 0x5f
        /*0052*/ 	.short	0x0101


	//----- nvinfo : EIATTR_INT_WARP_WIDE_INSTR_OFFSETS
	.align		4
        /*0054*/ 	.byte	0x04, 0x31
        /*0056*/ 	.short	(.L_29 - .L_28)


	//   ....[0]....
.L_28:
        /*0058*/ 	.word	0x00000430


	//   ....[1]....
        /*005c*/ 	.word	0x00000450


	//   ....[2]....
        /*0060*/ 	.word	0x000004d0


	//   ....[3]....
        /*0064*/ 	.word	0x000004e0


	//   ....[4]....
        /*0068*/ 	.word	0x000004f0


	//   ....[5]....
        /*006c*/ 	.word	0x00000510


	//   ....[6]....
        /*0070*/ 	.word	0x000005a0


	//   ....[7]....
        /*0074*/ 	.word	0x000005c0


	//----- nvinfo : EIATTR_COOP_GROUP_MASK_REGIDS
	.align		4
.L_29:
        /*0078*/ 	.byte	0x04, 0x29
        /*007a*/ 	.short	(.L_31 - .L_30)


	//   ....[0]....
.L_30:
        /*007c*/ 	.word	0xffffffff


	//   ....[1]....
        /*0080*/ 	.word	0xffffffff


	//   ....[2]....
        /*0084*/ 	.word	0xffffffff


	//   ....[3]....
        /*0088*/ 	.word	0xffffffff


	//   ....[4]....
        /*008c*/ 	.word	0xffffffff


	//   ....[5]....
        /*0090*/ 	.word	0xffffffff


	//----- nvinfo : EIATTR_COOP_GROUP_INSTR_OFFSETS
	.align		4
.L_31:
        /*0094*/ 	.byte	0x04, 0x28
        /*0096*/ 	.short	(.L_33 - .L_32)


	//   ....[0]....
.L_32:
        /*0098*/ 	.word	0x00000070


	//   ....[1]....
        /*009c*/ 	.word	0x00000080


	//   ....[2]....
        /*00a0*/ 	.word	0x00000140


	//   ....[3]....
        /*00a4*/ 	.word	0x00000310


	//   ....[4]....
        /*00a8*/ 	.word	0x00000350


	//   ....[5]....
        /*00ac*/ 	.word	0x00000390


	//----- nvinfo : EIATTR_REG_RECONFIG
	.align		4
.L_33:
        /*00b0*/ 	.byte	0x01, 0x54
	.zero		2


	//----- nvinfo : EIATTR_SYSCALL_OFFSETS
	.align		4
        /*00b4*/ 	.byte	0x04, 0x46
        /*00b6*/ 	.short	(.L_35 - .L_34)


	//   ....[0]....
.L_34:
        /*00b8*/ 	.word	0x000016b0


	//----- nvinfo : EIATTR_MBARRIER_INSTR_OFFSETS
	.align		4
.L_35:
        /*00bc*/ 	.byte	0x04, 0x39
        /*00be*/ 	.short	(.L_37 - .L_36)


	//   ....[0]....
.L_36:
        /*00c0*/ 	.word	0x00000240
        /*00c4*/ 	.word	0x000000ff
        /*00c8*/ 	.word	0x00000000
        /*00cc*/ 	.short	0x0100
        /*00ce*/ 	.byte	0x08
	.zero		1


	//   ....[1]....
        /*00d0*/ 	.word	0x00000250
        /*00d4*/ 	.word	0x000000ff
        /*00d8*/ 	.word	0x00000030
        /*00dc*/ 	.short	0x0100
        /*00de*/ 	.byte	0x08
	.zero		1


	//   ....[2]....
        /*00e0*/ 	.word	0x00000260
        /*00e4*/ 	.word	0x000000ff
        /*00e8*/ 	.word	0x00000008
        /*00ec*/ 	.short	0x0100
        /*00ee*/ 	.byte	0x08
	.zero		1


	//   ....[3]....
        /*00f0*/ 	.word	0x00000270
        /*00f4*/ 	.word	0x000000ff
        /*00f8*/ 	.word	0x00000038
        /*00fc*/ 	.short	0x0100
        /*00fe*/ 	.byte	0x08
	.zero		1


	//   ....[4]....
        /*0100*/ 	.word	0x00000280
        /*0104*/ 	.word	0x000000ff
        /*0108*/ 	.word	0x00000010
        /*010c*/ 	.short	0x0100
        /*010e*/ 	.byte	0x08
	.zero		1


	//   ....[5]....
        /*0110*/ 	.word	0x00000290
        /*0114*/ 	.word	0x000000ff
        /*0118*/ 	.word	0x00000040
        /*011c*/ 	.short	0x0100
        /*011e*/ 	.byte	0x08
	.zero		1


	//   ....[6]....
        /*0120*/ 	.word	0x000002a0
        /*0124*/ 	.word	0x000000ff
        /*0128*/ 	.word	0x00000018
        /*012c*/ 	.short	0x0100
        /*012e*/ 	.byte	0x08
	.zero		1


	//   ....[7]....
        /*0130*/ 	.word	0x000002b0
        /*0134*/ 	.word	0x000000ff
        /*0138*/ 	.word	0x00000048
        /*013c*/ 	.short	0x0100
        /*013e*/ 	.byte	0x08
	.zero		1


	//   ....[8]....
        /*0140*/ 	.word	0x000002c0
        /*0144*/ 	.word	0x000000ff
        /*0148*/ 	.word	0x00000020
        /*014c*/ 	.short	0x0100
        /*014e*/ 	.byte	0x08
	.zero		1


	//   ....[9]....
        /*0150*/ 	.word	0x000002d0
        /*0154*/ 	.word	0x000000ff
        /*0158*/ 	.word	0x00000050
        /*015c*/ 	.short	0x0100
        /*015e*/ 	.byte	0x08
	.zero		1


	//   ....[10]....
        /*0160*/ 	.word	0x000002e0
        /*0164*/ 	.word	0x000000ff
        /*0168*/ 	.word	0x00000028
        /*016c*/ 	.short	0x0100
        /*016e*/ 	.byte	0x08
	.zero		1


	//   ....[11]....
        /*0170*/ 	.word	0x000002f0
        /*0174*/ 	.word	0x000000ff
        /*0178*/ 	.word	0x00000058
        /*017c*/ 	.short	0x0100
        /*017e*/ 	.byte	0x08
	.zero		1


	//   ....[12]....
        /*0180*/ 	.word	0x00000600
        /*0184*/ 	.word	0x000000ff
        /*0188*/ 	.word	0x00000090
        /*018c*/ 	.short	0x0100
        /*018e*/ 	.byte	0x08
	.zero		1


	//   ....[13]....
        /*0190*/ 	.word	0x00000670
        /*0194*/ 	.word	0x000000ff
        /*0198*/ 	.word	0x00000098
        /*019c*/ 	.short	0x0100
        /*019e*/ 	.byte	0x08
	.zero		1


	//   ....[14]....
        /*01a0*/ 	.word	0x00000690
        /*01a4*/ 	.word	0x000000ff
        /*01a8*/ 	.word	0x00000070
        /*01ac*/ 	.short	0x0100
        /*01ae*/ 	.byte	0x09
	.zero		1


	//   ....[15]....
        /*01b0*/ 	.word	0x000006a0
        /*01b4*/ 	.word	0x000000ff
        /*01b8*/ 	.word	0x00000078
        /*01bc*/ 	.short	0x0100
        /*01be*/ 	.byte	0x09
	.zero		1


	//   ....[16]....
        /*01c0*/ 	.word	0x000006b0
        /*01c4*/ 	.word	0x000000ff
        /*01c8*/ 	.word	0x00000080
        /*01cc*/ 	.short	0x0100
        /*01ce*/ 	.byte	0x09
	.zero		1


	//   ....[17]....
        /*01d0*/ 	.word	0x000006c0
        /*01d4*/ 	.word	0x000000ff
        /*01d8*/ 	.word	0x00000088
        /*01dc*/ 	.short	0x0100
        /*01de*/ 	.byte	0x09
	.zero		1


	//   ....[18]....
        /*01e0*/ 	.word	0x00001570
        /*01e4*/ 	.word	0x000000ff
        /*01e8*/ 	.word	0xfffffff8
        /*01ec*/ 	.short	0x010a
        /*01ee*/ 	.byte	0x2b
	.zero		1


	//   ....[19]....
        /*01f0*/ 	.word	0x00001730
        /*01f4*/ 	.word	0x00000003
        /*01f8*/ 	.word	0x00000000
        /*01fc*/ 	.short	0x010a
        /*01fe*/ 	.byte	0x3f
	.zero		1


	//   ....[20]....
        /*0200*/ 	.word	0x00001790
        /*0204*/ 	.word	0x00000003
        /*0208*/ 	.word	0x00000000
        /*020c*/ 	.short	0x010a
        /*020e*/ 	.byte	0x3f
	.zero		1


	//   ....[21]....
        /*0210*/ 	.word	0x00001af0
        /*0214*/ 	.word	0x000000ff
        /*0218*/ 	.word	0x00000000
        /*021c*/ 	.short	0x010a
        /*021e*/ 	.byte	0x04
	.zero		1


	//   ....[22]....
        /*0220*/ 	.word	0x00001b30
        /*0224*/ 	.word	0x000000ff
        /*0228*/ 	.word	0x00000000
        /*022c*/ 	.short	0x010a
        /*022e*/ 	.byte	0x04
	.zero		1


	//   ....[23]....
        /*0230*/ 	.word	0x00001d90
        /*0234*/ 	.word	0x000000ff
        /*0238*/ 	.word	0x00000000
        /*023c*/ 	.short	0x0101
        /*023e*/ 	.byte	0x04
	.zero		1


	//   ....[24]....
        /*0240*/ 	.word	0x00001e90
        /*0244*/ 	.word	0x00000003
        /*0248*/ 	.word	0x00000000
        /*024c*/ 	.short	0x0101
        /*024e*/ 	.byte	0x2e
	.zero		1


	//   ....[25]....
        /*0250*/ 	.word	0x00001f60
        /*0254*/ 	.word	0x000000ff
        /*0258*/ 	.word	0x00000000
        /*025c*/ 	.short	0x0101
        /*025e*/ 	.byte	0x06
	.zero		1


	//   ....[26]....
        /*0260*/ 	.word	0x00001fd0
        /*0264*/ 	.word	0x000000ff
        /*0268*/ 	.word	0x00000008
        /*026c*/ 	.short	0x010a
        /*026e*/ 	.byte	0x2b
	.zero		1


	//   ....[27]....
        /*0270*/ 	.word	0x00006130
        /*0274*/ 	.word	0x00000000
        /*0278*/ 	.word	0x00000000
        /*027c*/ 	.short	0x0101
        /*027e*/ 	.byte	0x2e
	.zero		1


	//   ....[28]....
        /*0280*/ 	.word	0x00006a20
        /*0284*/ 	.word	0x0000000b
        /*0288*/ 	.word	0x00000030
        /*028c*/ 	.short	0x010a
        /*028e*/ 	.byte	0x3f
	.zero		1


	//   ....[29]....
        /*0290*/ 	.word	0x00006de0
        /*0294*/ 	.word	0x00000006
        /*0298*/ 	.word	0x00000098
        /*029c*/ 	.short	0x0101
        /*029e*/ 	.byte	0x3f
	.zero		1


	//   ....[30]....
        /*02a0*/ 	.word	0x00007500
        /*02a4*/ 	.word	0x00000007
        /*02a8*/ 	.word	0x00000000
        /*02ac*/ 	.short	0x010a
        /*02ae*/ 	.byte	0x3f
	.zero		1


	//   ....[31]....
        /*02b0*/ 	.word	0x00007580
        /*02b4*/ 	.word	0x00000006
        /*02b8*/ 	.word	0x00000000
        /*02bc*/ 	.short	0x010a
        /*02be*/ 	.byte	0x3f
	.zero		1


	//   ....[32]....
        /*02c0*/ 	.word	0x00007610
        /*02c4*/ 	.word	0x00000007
        /*02c8*/ 	.word	0x00000000
        /*02cc*/ 	.short	0x010a
        /*02ce*/ 	.byte	0x3f
	.zero		1


	//   ....[33]....
        /*02d0*/ 	.word	0x000076a0
        /*02d4*/ 	.word	0x00000006
        /*02d8*/ 	.word	0x00000000
        /*02dc*/ 	.short	0x010a
        /*02de*/ 	.byte	0x3f
	.zero		1


	//   ....[34]....
        /*02e0*/ 	.word	0x00007730
        /*02e4*/ 	.word	0x00000007
        /*02e8*/ 	.word	0x00000000
        /*02ec*/ 	.short	0x010a
        /*02ee*/ 	.byte	0x3f
	.zero		1


	//   ....[35]....
        /*02f0*/ 	.word	0x000077c0
        /*02f4*/ 	.word	0x00000005
        /*02f8*/ 	.word	0x00000000
        /*02fc*/ 	.short	0x010a
        /*02fe*/ 	.byte	0x3f
	.zero		1


	//   ....[36]....
        /*0300*/ 	.word	0x00007830
        /*0304*/ 	.word	0x00000003
        /*0308*/ 	.word	0xfffffff8
        /*030c*/ 	.short	0x010a
        /*030e*/ 	.byte	0x3f
	.zero		1


	//   ....[37]....
        /*0310*/ 	.word	0x00007880
        /*0314*/ 	.word	0x00000003
        /*0318*/ 	.word	0x00000000
        /*031c*/ 	.short	0x010a
        /*031e*/ 	.byte	0x3f
	.zero		1


	//   ....[38]....
        /*0320*/ 	.word	0x000078e0
        /*0324*/ 	.word	0x00000004
        /*0328*/ 	.word	0x00000000
        /*032c*/ 	.short	0x010a
        /*032e*/ 	.byte	0x3f
	.zero		1


	//   ....[39]....
        /*0330*/ 	.word	0x00007940
        /*0334*/ 	.word	0x00000003
        /*0338*/ 	.word	0x00000008
        /*033c*/ 	.short	0x010a
        /*033e*/ 	.byte	0x3f
	.zero		1


	//   ....[40]....
        /*0340*/ 	.word	0x00007a10
        /*0344*/ 	.word	0x0000000b
        /*0348*/ 	.word	0x00000030
        /*034c*/ 	.short	0x010a
        /*034e*/ 	.byte	0x3f
	.zero		1


	//   ....[41]....
        /*0350*/ 	.word	0x00007ae0
        /*0354*/ 	.word	0x00000007
        /*0358*/ 	.word	0x00000000
        /*035c*/ 	.short	0x010a
        /*035e*/ 	.byte	0x3f
	.zero		1


	//   ....[42]....
        /*0360*/ 	.word	0x00007b30
        /*0364*/ 	.word	0x00000006
        /*0368*/ 	.word	0x00000000
        /*036c*/ 	.short	0x010a
        /*036e*/ 	.byte	0x3f
	.zero		1


	//   ....[43]....
        /*0370*/ 	.word	0x00007b80
        /*0374*/ 	.word	0x00000007
        /*0378*/ 	.word	0x00000000
        /*037c*/ 	.short	0x010a
        /*037e*/ 	.byte	0x3f
	.zero		1


	//   ....[44]....
        /*0380*/ 	.word	0x00007bd0
        /*0384*/ 	.word	0x00000006
        /*0388*/ 	.word	0x00000000
        /*038c*/ 	.short	0x010a
        /*038e*/ 	.byte	0x3f
	.zero		1


	//   ....[45]....
        /*0390*/ 	.word	0x00007c20
        /*0394*/ 	.word	0x00000007
        /*0398*/ 	.word	0x00000000
        /*039c*/ 	.short	0x010a
        /*039e*/ 	.byte	0x3f
	.zero		1


	//----- nvinfo : EIATTR_NUM_MBARRIERS
	.align		4
.L_37:
        /*03a0*/ 	.byte	0x03, 0x38
        /*03a2*/ 	.short	0x0012


	//----- nvinfo : EIATTR_EXIT_INSTR_OFFSETS
	.align		4
        /*03a4*/ 	.byte	0x04, 0x1c
        /*03a6*/ 	.short	(.L_39 - .L_38)


	//   ....[0]....
.L_38:
        /*03a8*/ 	.word	0x000011c0


	//   ....[1]....
        /*03ac*/ 	.word	0x00001220


	//   ....[2]....
        /*03b0*/ 	.word	0x00006750


	//   ....[3]....
        /*03b4*/ 	.word	0x00006780


	//   ....[4]....
        /*03b8*/ 	.word	0x00007810


	//----- nvinfo : EIATTR_MAX_THREADS
	.align		4
.L_39:
        /*03bc*/ 	.byte	0x04, 0x05
        /*03be*/ 	.short	(.L_41 - .L_40)
.L_40:
        /*03c0*/ 	.word	0x00000180
        /*03c4*/ 	.word	0x00000001
        /*03c8*/ 	.word	0x00000001


	//----- nvinfo : EIATTR_CRS_STACK_SIZE
	.align		4
.L_41:
        /*03cc*/ 	.byte	0x04, 0x1e
        /*03ce*/ 	.short	(.L_43 - .L_42)
.L_42:
        /*03d0*/ 	.word	0x00000000


	//----- nvinfo : EIATTR_CBANK_PARAM_SIZE
	.align		4
.L_43:
        /*03d4*/ 	.byte	0x03, 0x19
        /*03d6*/ 	.short	0x0470


	//----- nvinfo : EIATTR_PARAM_CBANK
	.align		4
        /*03d8*/ 	.byte	0x04, 0x0a
        /*03da*/ 	.short	(.L_45 - .L_44)
	.align		4
.L_44:
        /*03dc*/ 	.word	index@(.nv.constant0._ZN7cutlass13device_kernelINS_4gemm6kernel13GemmUniversalIN4cute5tupleIJiiiiEEENS1_10collective13CollectiveMmaINS1_34MainloopSm90TmaGmmaWarpSpecializedILi6ENS5_IJNS4_1CILi1EEESB_SB_EEENS1_32KernelTmaWarpSpecializedPingpongEEENS5_IJNSA_ILi64EEENSA_ILi128EEENSA_ILi32EEEEEENS_10tfloat32_tENS5_IJlSB_lEEESJ_SK_NS4_8TiledMMAINS4_8MMA_AtomIJNS4_4SM904GMMA30MMA_64x128x8_F32TF32TF32_SS_TNILNSO_7ScaleInE1ELSQ_1EEEEEENS4_6LayoutISC_NS5_IJNSA_ILi0EEESU_SU_EEEEENS5_IJNS4_10UnderscoreESX_SX_EEEEENS4_13SM90_TMA_LOADENS4_14ComposedLayoutINS4_7SwizzleILi3ELi4ELi3EEENS4_18smem_ptr_flag_bitsILi32EEENST_INS5_IJNSA_ILi8EEESH_EEENS5_IJSH_SB_EEEEEEEvNS4_8identityES10_S1A_vS1B_EENS_8epilogue10collective6detail29Sm90TmaWarpSpecializedAdapterINS1E_15DefaultEpilogueISJ_SK_SK_NS1D_6thread17LinearCombinationISJ_Li1EffLNS1I_9ScaleType4KindE0ELNS_15FloatRoundStyleE2ESJ_EENS1_15EpilogueDefaultEEEEEvvEEEEvNT_6ParamsE)
        /*03e0*/ 	.short	0x0210
        /*03e2*/ 	.short	0x0470


	//----- nvinfo : EIATTR_SW_WAR
	.align		4
.L_45:
        /*03e4*/ 	.byte	0x04, 0x36
        /*03e6*/ 	.short	(.L_47 - .L_46)
.L_46:
        /*03e8*/ 	.word	0x00000008
.L_47:


//--------------------- .nv.callgraph             --------------------------
	.section	.nv.callgraph,"",@"SHT_CUDA_CALLGRAPH"
	.align	4
	.sectionentsize	8
	.align		4
        /*0000*/ 	.word	0x00000000
	.align		4
        /*0004*/ 	.word	0xffffffff
	.align		4
        /*0008*/ 	.word	index@(_ZN7cutlass13device_kernelINS_4gemm6kernel13GemmUniversalIN4cute5tupleIJiiiiEEENS1_10collective13CollectiveMmaINS1_34MainloopSm90TmaGmmaWarpSpecializedILi6ENS5_IJNS4_1CILi1EEESB_SB_EEENS1_32KernelTmaWarpSpecializedPingpongEEENS5_IJNSA_ILi64EEENSA_ILi128EEENSA_ILi32EEEEEENS_10tfloat32_tENS5_IJlSB_lEEESJ_SK_NS4_8TiledMMAINS4_8MMA_AtomIJNS4_4SM904GMMA30MMA_64x128x8_F32TF32TF32_SS_TNILNSO_7ScaleInE1ELSQ_1EEEEEENS4_6LayoutISC_NS5_IJNSA_ILi0EEESU_SU_EEEEENS5_IJNS4_10UnderscoreESX_SX_EEEEENS4_13SM90_TMA_LOADENS4_14ComposedLayoutINS4_7SwizzleILi3ELi4ELi3EEENS4_18smem_ptr_flag_bitsILi32EEENST_INS5_IJNSA_ILi8EEESH_EEENS5_IJSH_SB_EEEEEEEvNS4_8identityES10_S1A_vS1B_EENS_8epilogue10collective6detail29Sm90TmaWarpSpecializedAdapterINS1E_15DefaultEpilogueISJ_SK_SK_NS1D_6thread17LinearCombinationISJ_Li1EffLNS1I_9ScaleType4KindE0ELNS_15FloatRoundStyleE2ESJ_EENS1_15EpilogueDefaultEEEEEvvEEEEvNT_6ParamsE)
	.align		4
        /*000c*/ 	.word	index@(__assertfail)
	.align		4
        /*0010*/ 	.word	0x00000000
	.align		4
        /*0014*/ 	.word	0xfffffffe
	.align		4
        /*0018*/ 	.word	0x00000000
	.align		4
        /*001c*/ 	.word	0xfffffffd
	.align		4
        /*0020*/ 	.word	0x00000000
	.align		4
        /*0024*/ 	.word	0xfffffffc


//--------------------- .nv.constant4             --------------------------
	.section	.nv.constant4,"a",@progbits
	.align	8
	.align		8
.nv.constant4:
        /*0000*/ 	.dword	__assertfail
	.align		8
        /*0008*/ 	.dword	__unnamed_1
	.align		8
        /*0010*/ 	.dword	_ZN40_INTERNAL_c8d71b8a_4_k_cu_3b8decc8_211224cuda3std3__45__cpo5beginE
	.align		8
        /*0018*/ 	.dword	_ZN40_INTERNAL_c8d71b8a_4_k_cu_3b8decc8_211224cuda3std3__45__cpo3endE
	.align		8
        /*0020*/ 	.dword	_ZN40_INTERNAL_c8d71b8a_4_k_cu_3b8decc8_211224cuda3std3__45__cpo6cbeginE
	.align		8
        /*0028*/ 	.dword	_ZN40_INTERNAL_c8d71b8a_4_k_cu_3b8decc8_211224cuda3std3__45__cpo4cendE
	.align		8
        /*0030*/ 	.dword	_ZN40_INTERNAL_c8d71b8a_4_k_cu_3b8decc8_211224cuda3std3__442_GLOBAL__N__c8d71b8a_4_k_cu_3b8decc8_211226ignoreE
	.align		8
        /*0038*/ 	.dword	_ZN40_INTERNAL_c8d71b8a_4_k_cu_3b8decc8_211224cuda3std3__419piecewise_constructE
	.align		8
        /*0040*/ 	.dword	_ZN40_INTERNAL_c8d71b8a_4_k_cu_3b8decc8_211224cuda3std3__48in_placeE
	.align		8
        /*0048*/ 	.dword	_ZN40_INTERNAL_c8d71b8a_4_k_cu_3b8decc8_211224cuda3std6ranges3__45__cpo4swapE
	.align		8
        /*0050*/ 	.dword	_ZN40_INTERNAL_c8d71b8a_4_k_cu_3b8decc8_211224cuda3std6ranges3__45__cpo9iter_moveE
	.align		8
        /*0058*/ 	.dword	_ZN40_INTERNAL_c8d71b8a_4_k_cu_3b8decc8_211224cute7productE
	.align		8
        /*0060*/ 	.dword	_ZN40_INTERNAL_c8d71b8a_4_k_cu_3b8decc8_211224cute1_E
	.align		8
        /*0068*/ 	.dword	$str$22
	.align		8
        /*0070*/ 	.dword	$str$23


//--------------------- .text._ZN7cutlass13device_kernelINS_4gemm6kernel13GemmUniversalIN4cute5tupleIJiiiiEEENS1_10collective13CollectiveMmaINS1_34MainloopSm90TmaGmmaWarpSpecializedILi6ENS5_IJNS4_1CILi1EEESB_SB_EEENS1_32KernelTmaWarpSpecializedPingpongEEENS5_IJNSA_ILi64EEENSA_ILi128EEENSA_ILi32EEEEEENS_10tfloat32_tENS5_IJlSB_lEEESJ_SK_NS4_8TiledMMAINS4_8MMA_AtomIJNS4_4SM904GMMA30MMA_64x128x8_F32TF32TF32_SS_TNILNSO_7ScaleInE1ELSQ_1EEEEEENS4_6LayoutISC_NS5_IJNSA_ILi0EEESU_SU_EEEEENS5_IJNS4_10UnderscoreESX_SX_EEEEENS4_13SM90_TMA_LOADENS4_14ComposedLayoutINS4_7SwizzleILi3ELi4ELi3EEENS4_18smem_ptr_flag_bitsILi32EEENST_INS5_IJNSA_ILi8EEESH_EEENS5_IJSH_SB_EEEEEEEvNS4_8identityES10_S1A_vS1B_EENS_8epilogue10collective6detail29Sm90TmaWarpSpecializedAdapterINS1E_15DefaultEpilogueISJ_SK_SK_NS1D_6thread17LinearCombinationISJ_Li1EffLNS1I_9ScaleType4KindE0ELNS_15FloatRoundStyleE2ESJ_EENS1_15EpilogueDefaultEEEEEvvEEEEvNT_6ParamsE --------------------------
	.section	.text._ZN7cutlass13device_kernelINS_4gemm6kernel13GemmUniversalIN4cute5tupleIJiiiiEEENS1_10collective13CollectiveMmaINS1_34MainloopSm90TmaGmmaWarpSpecializedILi6ENS5_IJNS4_1CILi1EEESB_SB_EEENS1_32KernelTmaWarpSpecializedPingpongEEENS5_IJNSA_ILi64EEENSA_ILi128EEENSA_ILi32EEEEEENS_10tfloat32_tENS5_IJlSB_lEEESJ_SK_NS4_8TiledMMAINS4_8MMA_AtomIJNS4_4SM904GMMA30MMA_64x128x8_F32TF32TF32_SS_TNILNSO_7ScaleInE1ELSQ_1EEEEEENS4_6LayoutISC_NS5_IJNSA_ILi0EEESU_SU_EEEEENS5_IJNS4_10UnderscoreESX_SX_EEEEENS4_13SM90_TMA_LOADENS4_14ComposedLayoutINS4_7SwizzleILi3ELi4ELi3EEENS4_18smem_ptr_flag_bitsILi32EEENST_INS5_IJNSA_ILi8EEESH_EEENS5_IJSH_SB_EEEEEEEvNS4_8identityES10_S1A_vS1B_EENS_8epilogue10collective6detail29Sm90TmaWarpSpecializedAdapterINS1E_15DefaultEpilogueISJ_SK_SK_NS1D_6thread17LinearCombinationISJ_Li1EffLNS1I_9ScaleType4KindE0ELNS_15FloatRoundStyleE2ESJ_EENS1_15EpilogueDefaultEEEEEvvEEEEvNT_6ParamsE,"ax",@progbits
	.align	128
.text._ZN7cutlass13device_kernelINS_4gemm6kernel13GemmUniversalIN4cute5tupleIJiiiiEEENS1_10collective13CollectiveMmaINS1_34MainloopSm90TmaGmmaWarpSpecializedILi6ENS5_IJNS4_1CILi1EEESB_SB_EEENS1_32KernelTmaWarpSpecializedPingpongEEENS5_IJNSA_ILi64EEENSA_ILi128EEENSA_ILi32EEEEEENS_10tfloat32_tENS5_IJlSB_lEEESJ_SK_NS4_8TiledMMAINS4_8MMA_AtomIJNS4_4SM904GMMA30MMA_64x128x8_F32TF32TF32_SS_TNILNSO_7ScaleInE1ELSQ_1EEEEEENS4_6LayoutISC_NS5_IJNSA_ILi0EEESU_SU_EEEEENS5_IJNS4_10UnderscoreESX_SX_EEEEENS4_13SM90_TMA_LOADENS4_14ComposedLayoutINS4_7SwizzleILi3ELi4ELi3EEENS4_18smem_ptr_flag_bitsILi32EEENST_INS5_IJNSA_ILi8EEESH_EEENS5_IJSH_SB_EEEEEEEvNS4_8identityES10_S1A_vS1B_EENS_8epilogue10collective6detail29Sm90TmaWarpSpecializedAdapterINS1E_15DefaultEpilogueISJ_SK_SK_NS1D_6thread17LinearCombinationISJ_Li1EffLNS1I_9ScaleType4KindE0ELNS_15FloatRoundStyleE2ESJ_EENS1_15EpilogueDefaultEEEEEvvEEEEvNT_6ParamsE:
        .type           _ZN7cutlass13device_kernelINS_4gemm6kernel13GemmUniversalIN4cute5tupleIJiiiiEEENS1_10collective13CollectiveMmaINS1_34MainloopSm90TmaGmmaWarpSpecializedILi6ENS5_IJNS4_1CILi1EEESB_SB_EEENS1_32KernelTmaWarpSpecializedPingpongEEENS5_IJNSA_ILi64EEENSA_ILi128EEENSA_ILi32EEEEEENS_10tfloat32_tENS5_IJlSB_lEEESJ_SK_NS4_8TiledMMAINS4_8MMA_AtomIJNS4_4SM904GMMA30MMA_64x128x8_F32TF32TF32_SS_TNILNSO_7ScaleInE1ELSQ_1EEEEEENS4_6LayoutISC_NS5_IJNSA_ILi0EEESU_SU_EEEEENS5_IJNS4_10UnderscoreESX_SX_EEEEENS4_13SM90_TMA_LOADENS4_14ComposedLayoutINS4_7SwizzleILi3ELi4ELi3EEENS4_18smem_ptr_flag_bitsILi32EEENST_INS5_IJNSA_ILi8EEESH_EEENS5_IJSH_SB_EEEEEEEvNS4_8identityES10_S1A_vS1B_EENS_8epilogue10collective6detail29Sm90TmaWarpSpecializedAdapterINS1E_15DefaultEpilogueISJ_SK_SK_NS1D_6thread17LinearCombinationISJ_Li1EffLNS1I_9ScaleType4KindE0ELNS_15FloatRoundStyleE2ESJ_EENS1_15EpilogueDefaultEEEEEvvEEEEvNT_6ParamsE,@function
        .size           _ZN7cutlass13device_kernelINS_4gemm6kernel13GemmUniversalIN4cute5tupleIJiiiiEEENS1_10collective13CollectiveMmaINS1_34MainloopSm90TmaGmmaWarpSpecializedILi6ENS5_IJNS4_1CILi1EEESB_SB_EEENS1_32KernelTmaWarpSpecializedPingpongEEENS5_IJNSA_ILi64EEENSA_ILi128EEENSA_ILi32EEEEEENS_10tfloat32_tENS5_IJlSB_lEEESJ_SK_NS4_8TiledMMAINS4_8MMA_AtomIJNS4_4SM904GMMA30MMA_64x128x8_F32TF32TF32_SS_TNILNSO_7ScaleInE1ELSQ_1EEEEEENS4_6LayoutISC_NS5_IJNSA_ILi0EEESU_SU_EEEEENS5_IJNS4_10UnderscoreESX_SX_EEEEENS4_13SM90_TMA_LOADENS4_14ComposedLayoutINS4_7SwizzleILi3ELi4ELi3EEENS4_18smem_ptr_flag_bitsILi32EEENST_INS5_IJNSA_ILi8EEESH_EEENS5_IJSH_SB_EEEEEEEvNS4_8identityES10_S1A_vS1B_EENS_8epilogue10collective6detail29Sm90TmaWarpSpecializedAdapterINS1E_15DefaultEpilogueISJ_SK_SK_NS1D_6thread17LinearCombinationISJ_Li1EffLNS1I_9ScaleType4KindE0ELNS_15FloatRoundStyleE2ESJ_EENS1_15EpilogueDefaultEEEEEvvEEEEvNT_6ParamsE,(.L_x_201 - _ZN7cutlass13device_kernelINS_4gemm6kernel13GemmUniversalIN4cute5tupleIJiiiiEEENS1_10collective13CollectiveMmaINS1_34MainloopSm90TmaGmmaWarpSpecializedILi6ENS5_IJNS4_1CILi1EEESB_SB_EEENS1_32KernelTmaWarpSpecializedPingpongEEENS5_IJNSA_ILi64EEENSA_ILi128EEENSA_ILi32EEEEEENS_10tfloat32_tENS5_IJlSB_lEEESJ_SK_NS4_8TiledMMAINS4_8MMA_AtomIJNS4_4SM904GMMA30MMA_64x128x8_F32TF32TF32_SS_TNILNSO_7ScaleInE1ELSQ_1EEEEEENS4_6LayoutISC_NS5_IJNSA_ILi0EEESU_SU_EEEEENS5_IJNS4_10UnderscoreESX_SX_EEEEENS4_13SM90_TMA_LOADENS4_14ComposedLayoutINS4_7SwizzleILi3ELi4ELi3EEENS4_18smem_ptr_flag_bitsILi32EEENST_INS5_IJNSA_ILi8EEESH_EEENS5_IJSH_SB_EEEEEEEvNS4_8identityES10_S1A_vS1B_EENS_8epilogue10collective6detail29Sm90TmaWarpSpecializedAdapterINS1E_15DefaultEpilogueISJ_SK_SK_NS1D_6thread17LinearCombinationISJ_Li1EffLNS1I_9ScaleType4KindE0ELNS_15FloatRoundStyleE2ESJ_EENS1_15EpilogueDefaultEEEEEvvEEEEvNT_6ParamsE)
        .other          _ZN7cutlass13device_kernelINS_4gemm6kernel13GemmUniversalIN4cute5tupleIJiiiiEEENS1_10collective13CollectiveMmaINS1_34MainloopSm90TmaGmmaWarpSpecializedILi6ENS5_IJNS4_1CILi1EEESB_SB_EEENS1_32KernelTmaWarpSpecializedPingpongEEENS5_IJNSA_ILi64EEENSA_ILi128EEENSA_ILi32EEEEEENS_10tfloat32_tENS5_IJlSB_lEEESJ_SK_NS4_8TiledMMAINS4_8MMA_AtomIJNS4_4SM904GMMA30MMA_64x128x8_F32TF32TF32_SS_TNILNSO_7ScaleInE1ELSQ_1EEEEEENS4_6LayoutISC_NS5_IJNSA_ILi0EEESU_SU_EEEEENS5_IJNS4_10UnderscoreESX_SX_EEEEENS4_13SM90_TMA_LOADENS4_14ComposedLayoutINS4_7SwizzleILi3ELi4ELi3EEENS4_18smem_ptr_flag_bitsILi32EEENST_INS5_IJNSA_ILi8EEESH_EEENS5_IJSH_SB_EEEEEEEvNS4_8identityES10_S1A_vS1B_EENS_8epilogue10collective6detail29Sm90TmaWarpSpecializedAdapterINS1E_15DefaultEpilogueISJ_SK_SK_NS1D_6thread17LinearCombinationISJ_Li1EffLNS1I_9ScaleType4KindE0ELNS_15FloatRoundStyleE2ESJ_EENS1_15EpilogueDefaultEEEEEvvEEEEvNT_6ParamsE,@"STO_CUDA_ENTRY STV_DEFAULT"
_ZN7cutlass13device_kernelINS_4gemm6kernel13GemmUniversalIN4cute5tupleIJiiiiEEENS1_10collective13CollectiveMmaINS1_34MainloopSm90TmaGmmaWarpSpecializedILi6ENS5_IJNS4_1CILi1EEESB_SB_EEENS1_32KernelTmaWarpSpecializedPingpongEEENS5_IJNSA_ILi64EEENSA_ILi128EEENSA_ILi32EEEEEENS_10tfloat32_tENS5_IJlSB_lEEESJ_SK_NS4_8TiledMMAINS4_8MMA_AtomIJNS4_4SM904GMMA30MMA_64x128x8_F32TF32TF32_SS_TNILNSO_7ScaleInE1ELSQ_1EEEEEENS4_6LayoutISC_NS5_IJNSA_ILi0EEESU_SU_EEEEENS5_IJNS4_10UnderscoreESX_SX_EEEEENS4_13SM90_TMA_LOADENS4_14ComposedLayoutINS4_7SwizzleILi3ELi4ELi3EEENS4_18smem_ptr_flag_bitsILi32EEENST_INS5_IJNSA_ILi8EEESH_EEENS5_IJSH_SB_EEEEEEEvNS4_8identityES10_S1A_vS1B_EENS_8epilogue10collective6detail29Sm90TmaWarpSpecializedAdapterINS1E_15DefaultEpilogueISJ_SK_SK_NS1D_6thread17LinearCombinationISJ_Li1EffLNS1I_9ScaleType4KindE0ELNS_15FloatRoundStyleE2ESJ_EENS1_15EpilogueDefaultEEEEEvvEEEEvNT_6ParamsE:
[----:B------:R-:W0:Y:S02]  /*0000*/  LDC R1, c[0x0][0x28] ;  /* 0x00000a00ff017b82 */ /* 0x000e240000000800 */
[----:B0-----:R-:W-:Y:S01]  /*0010*/  VIADD R1, R1, 0xfffffff8 ;  /* 0xfffffff801017836 */ /* 0x001fe20000000000 */
[----:B------:R-:W0:Y:S01]  /*0020*/  S2R R4, SR_TID.X ;  /* 0x0000000000047919 */ /* 0x000e220000002100 */
[----:B------:R-:W-:Y:S01]  /*0030*/  ELECT P0, URZ, PT ;  /* 0x00000000003f782f */ /* 0x000fe20003800000 */
[----:B------:R-:W-:Y:S01]  /*0040*/  BSSY B0, `(.L_x_0) ;  /* 0x000000f000007945 */ /* 0x000fe20003800000 */
[--C-:B0-----:R-:W-:Y:S02]  /*0050*/  SHF.R.U32.HI R0, RZ, 0x5, R4.reuse ;  /* 0x00000005ff007819 */ /* 0x101fe40000011604 */
[----:B------:R-:W-:-:S03]  /*0060*/  SHF.R.U32.HI R5, RZ, 0x7, R4 ;  /* 0x00000007ff057819 */ /* 0x000fc60000011604 */
[----:B------:R-:W0:Y:S04]  /*0070*/  SHFL.IDX PT, R2, R0, RZ, 0x1f ;  /* 0x00001fff00027589 */ /* 0x000e2800000e0000 */
[----:B------:R1:W2:Y:S01]  /*0080*/  SHFL.IDX PT, R7, R5, RZ, 0x1f ;  /* 0x00001fff05077589 */ /* 0x0002a200000e0000 */
[----:B0-----:R-:W-:-:S13]  /*0090*/  ISETP.NE.OR P0, PT, R2, RZ, !P0 ;  /* 0x000000ff0200720c */ /* 0x001fda0004705670 */
[----:B-12---:R-:W-:Y:S05]  /*00a0*/  @P0 BRA `(.L_x_1) ;  /* 0x0000000000200947 */ /* 0x006fea0003800000 */
[----:B------:R-:W-:Y:S02]  /*00b0*/  ULDC.64 UR4, c[0x0][0x198] ;  /* 0x0000660000047ab9 */ /* 0x000fe40000000a00 */
[----:B------:R-:W-:Y:S02]  /*00c0*/  UIADD3 UR6, UP0, UR4, 0xf0, URZ ;  /* 0x000000f004067890 */ /* 0x000fe4000ff1e03f */
[----:B------:R-:W-:Y:S02]  /*00d0*/  UIADD3 UR4, UP1, UR4, 0x1f0, URZ ;  /* 0x000001f004047890 */ /* 0x000fe4000ff3e03f */
[----:B------:R-:W-:Y:S02]  /*00e0*/  UIADD3.X UR7, URZ, UR5, URZ, UP0, !UPT ;  /* 0x000000053f077290 */ /* 0x000fe400087fe43f */
[----:B------:R-:W-:-:S07]  /*00f0*/  UIADD3.X UR5, URZ, UR5, URZ, UP1, !UPT ;  /* 0x000000053f057290 */ /* 0x000fce0008ffe43f */
[----:B------:R0:W-:Y:S02]  /*0100*/  UTMACCTL.PF [UR6] ;  /* 0x00000000060079b9 */ /* 0x0001e40008040000 */
[----:B------:R0:W-:Y:S02]  /*0110*/  UTMACCTL.PF [UR4] ;  /* 0x00000000040079b9 */ /* 0x0001e40008040000 */
[----:B0-----:R-:W-:Y:S01]  /*0120*/  NOP ;  /* 0x0000000000007918 */ /* 0x001fe20000000000 */
.L_x_1:
[----:B------:R-:W-:Y:S05]  /*0130*/  BSYNC B0 ;  /* 0x0000000000007941 */ /* 0x000fea0003800000 */
.L_x_0:
[----:B------:R-:W0:Y:S02]  /*0140*/  SHFL.IDX PT, R3, R0, RZ, 0x1f ;  /* 0x00001fff00037589 */ /* 0x000e2400000e0000 */
[----:B0-----:R-:W-:-:S13]  /*0150*/  ISETP.NE.AND P0, PT, R3, RZ, PT ;  /* 0x000000ff0300720c */ /* 0x001fda0003f05270 */
[----:B------:R-:W-:Y:S05]  /*0160*/  @P0 BRA `(.L_x_2) ;  /* 0x0000000000680947 */ /* 0x000fea0003800000 */
[----:B------:R-:W0:Y:S01]  /*0170*/  S2UR UR8, SR_CgaCtaId ;  /* 0x00000000000879c3 */ /* 0x000e220000008800 */
[----:B------:R-:W-:Y:S01]  /*0180*/  UMOV UR4, 0x400 ;  /* 0x0000040000047882 */ /* 0x000fe20000000000 */
[----:B------:R-:W-:Y:S01]  /*0190*/  UMOV UR5, 0x1 ;  /* 0x0000000100057882 */ /* 0x000fe20000000000 */
[----:B------:R-:W-:Y:S01]  /*01a0*/  UMOV UR6, 0x80 ;  /* 0x0000008000067882 */ /* 0x000fe20000000000 */
[----:B------:R-:W-:Y:S01]  /*01b0*/  ELECT P0, URZ, PT ;  /* 0x00000000003f782f */ /* 0x000fe20003800000 */
[----:B------:R-:W-:-:S04]  /*01c0*/  UIADD3 UR6, -UR6, 0x100000, URZ ;  /* 0x0010000006067890 */ /* 0x000fc8000fffe13f */
[----:B------:R-:W-:Y:S02]  /*01d0*/  USHF.L.U32 UR7, UR6, 0xb, URZ ;  /* 0x0000000b06077899 */ /* 0x000fe4000800063f */
[----:B------:R-:W-:Y:S02]  /*01e0*/  USHF.L.U32 UR6, UR6, 0x1, URZ ;  /* 0x0000000106067899 */ /* 0x000fe4000800063f */
[----:B0-----:R-:W-:Y:S02]  /*01f0*/  ULEA UR8, UR8, UR4, 0x18 ;  /* 0x0000000408087291 */ /* 0x001fe4000f8ec03f */
[----:B------:R-:W-:-:S04]  /*0200*/  UIADD3 UR4, -UR5, 0x100000, URZ ;  /* 0x0010000005047890 */ /* 0x000fc8000fffe13f */
[----:B------:R-:W-:Y:S02]  /*0210*/  USHF.L.U32 UR5, UR4, 0xb, URZ ;  /* 0x0000000b04057899 */ /* 0x000fe4000800063f */
[----:B------:R-:W-:Y:S01]  /*0220*/  USHF.L.U32 UR4, UR4, 0x1, URZ ;  /* 0x0000000104047899 */ /* 0x000fe2000800063f */
[----:B------:R-:W0:Y:S11]  /*0230*/  FENCE.VIEW.ASYNC.S ;  /* 0x00000000000073c6 */ /* 0x000e360000000000 */
[----:B0-----:R0:W1:Y:S01]  /*0240*/  SYNCS.EXCH.64 URZ, [UR8], UR4 ;  /* 0x00000004083f75b2 */ /* 0x0010620008000100 */
[----:B------:R0:W2:Y:S01]  /*0250*/  SYNCS.EXCH.64 URZ, [UR8+0x30], UR6 ;  /* 0x00003006083f75b2 */ /* 0x0000a20008000100 */
[----:B------:R0:W3:Y:S01]  /*0260*/  SYNCS.EXCH.64 URZ, [UR8+0x8], UR4 ;  /* 0x00000804083f75b2 */ /* 0x0000e20008000100 */
[----:B------:R0:W4:Y:S01]  /*0270*/  SYNCS.EXCH.64 URZ, [UR8+0x38], UR6 ;  /* 0x00003806083f75b2 */ /* 0x0001220008000100 */
[----:B------:R0:W0:Y:S01]  /*0280*/  SYNCS.EXCH.64 URZ, [UR8+0x10], UR4 ;  /* 0x00001004083f75b2 */ /* 0x0000220008000100 */
[----:B------:R0:W0:Y:S01]  /*0290*/  SYNCS.EXCH.64 URZ, [UR8+0x40], UR6 ;  /* 0x00004006083f75b2 */ /* 0x0000220008000100 */
[----:B------:R0:W0:Y:S01]  /*02a0*/  SYNCS.EXCH.64 URZ, [UR8+0x18], UR4 ;  /* 0x00001804083f75b2 */ /* 0x0000220008000100 */
[----:B------:R0:W0:Y:S01]  /*02b0*/  SYNCS.EXCH.64 URZ, [UR8+0x48], UR6 ;  /* 0x00004806083f75b2 */ /* 0x0000220008000100 */
[----:B------:R0:W0:Y:S01]  /*02c0*/  SYNCS.EXCH.64 URZ, [UR8+0x20], UR4 ;  /* 0x00002004083f75b2 */ /* 0x0000220008000100 */
[----:B------:R0:W0:Y:S01]  /*02d0*/  SYNCS.EXCH.64 URZ, [UR8+0x50], UR6 ;  /* 0x00005006083f75b2 */ /* 0x0000220008000100 */
[----:B------:R0:W0:Y:S01]  /*02e0*/  SYNCS.EXCH.64 URZ, [UR8+0x28], UR4 ;  /* 0x00002804083f75b2 */ /* 0x0000220008000100 */
[----:B------:R0:W0:Y:S01]  /*02f0*/  SYNCS.EXCH.64 URZ, [UR8+0x58], UR6 ;  /* 0x00005806083f75b2 */ /* 0x0000220008000100 */
[----:B------:R-:W-:Y:S01]  /*0300*/  NOP ;  /* 0x0000000000007918 */ /* 0x000fe20000000000 */
.L_x_2:
[----:B------:R-:W5:Y:S01]  /*0310*/  SHFL.IDX PT, R6, R0, RZ, 0x1f ;  /* 0x00001fff00067589 */ /* 0x000f6200000e0000 */
[----:B------:R-:W-:Y:S01]  /*0320*/  ELECT P0, URZ, PT ;  /* 0x00000000003f782f */ /* 0x000fe20003800000 */
[----:B------:R-:W-:Y:S01]  /*0330*/  NOP ;  /* 0x0000000000007918 */ /* 0x000fe20000000000 */
[----:B------:R-:W-:Y:S01]  /*0340*/  ELECT P1, URZ, PT ;  /* 0x00000000003f782f */ /* 0x000fe20003820000 */
[----:B------:R-:W1:Y:S01]  /*0350*/  SHFL.IDX PT, R3, R0, RZ, 0x1f ;  /* 0x00001fff00037589 */ /* 0x000e6200000e0000 */
[----:B0-----:R-:W-:Y:S01]  /*0360*/  UMOV UR4, 0x20 ;  /* 0x0000002000047882 */ /* 0x001fe20000000000 */
[----:B------:R-:W-:Y:S01]  /*0370*/  UMOV UR11, 0x80 ;  /* 0x00000080000b7882 */ /* 0x000fe20000000000 */
[----:B------:R-:W-:Y:S01]  /*0380*/  NOP ;  /* 0x0000000000007918 */ /* 0x000fe20000000000 */
[----:B------:R-:W0:Y:S01]  /*0390*/  SHFL.IDX PT, R5, R5, RZ, 0x1f ;  /* 0x00001fff05057589 */ /* 0x000e2200000e0000 */
[C---:B------:R-:W-:Y:S01]  /*03a0*/  VIADD R31, R7.reuse, 0xffffffff ;  /* 0xffffffff071f7836 */ /* 0x040fe20000000000 */
[----:B------:R-:W-:Y:S01]  /*03b0*/  ULDC.64 UR36, c[0x0][0x208] ;  /* 0x0000820000247ab9 */ /* 0x000fe20000000a00 */
[----:B------:R-:W-:-:S03]  /*03c0*/  ISETP.NE.AND P2, PT, R7, RZ, PT ;  /* 0x000000ff0700720c */ /* 0x000fc60003f45270 */
[----:B------:R-:W-:Y:S02]  /*03d0*/  ISETP.GE.U32.AND P3, PT, R31, 0x2, PT ;  /* 0x000000021f00780c */ /* 0x000fe40003f66070 */
[----:B-----5:R-:W-:Y:S02]  /*03e0*/  ISETP.NE.OR P0, PT, R6, RZ, !P0 ;  /* 0x000000ff0600720c */ /* 0x020fe40004705670 */
[----:B-1----:R-:W-:Y:S02]  /*03f0*/  ISETP.NE.OR P1, PT, R3, RZ, !P1 ;  /* 0x000000ff0300720c */ /* 0x002fe40004f25670 */
[----:B------:R-:W-:Y:S02]  /*0400*/  SHF.R.S32.HI R3, RZ, 0x1f, R2 ;  /* 0x0000001fff037819 */ /* 0x000fe40000011402 */
[----:B0-----:R-:W-:Y:S02]  /*0410*/  R2UR UR43, R5 ;  /* 0x00000000052b72ca */ /* 0x001fe400000e0000 */
[----:B------:R-:W-:-:S05]  /*0420*/  LEA.HI R3, R3, R2, RZ, 0x2 ;  /* 0x0000000203037211 */ /* 0x000fca00078f10ff */
[----:B------:R-:W-:Y:S01]  /*0430*/  VOTEU.ALL UP0, P0 ;  /* 0x00000000003f7886 */ /* 0x000fe20000000000 */
[----:B------:R-:W-:Y:S01]  /*0440*/  LOP3.LUT R3, R3, 0xfffffffc, RZ, 0xc0, !PT ;  /* 0xfffffffc03037812 */ /* 0x000fe200078ec0ff */
[----:B------:R-:W-:-:S03]  /*0450*/  VOTEU.ALL UP1, P1 ;  /* 0x00000000003f7886 */ /* 0x000fc60000820000 */
[----:B------:R-:W0:Y:S01]  /*0460*/  @!UP0 S2UR UR7, SR_CgaCtaId ;  /* 0x00000000000789c3 */ /* 0x000e220000008800 */
[----:B------:R-:W-:Y:S01]  /*0470*/  @!UP0 UMOV UR6, 0x400 ;  /* 0x0000040000068882 */ /* 0x000fe20000000000 */
[----:B------:R-:W-:-:S04]  /*0480*/  @!UP0 UIADD3 UR4, -UR4, 0x100000, URZ ;  /* 0x0010000004048890 */ /* 0x000fc8000fffe13f */
[----:B------:R-:W-:Y:S02]  /*0490*/  @!UP0 USHF.L.U32 UR5, UR4, 0xb, URZ ;  /* 0x0000000b04058899 */ /* 0x000fe4000800063f */
[----:B------:R-:W-:Y:S01]  /*04a0*/  @!UP0 USHF.L.U32 UR4, UR4, 0x1, URZ ;  /* 0x0000000104048899 */ /* 0x000fe2000800063f */
[----:B------:R-:W-:Y:S01]  /*04b0*/  IMAD.IADD R14, R2, 0x1, -R3 ;  /* 0x00000001020e7824 */ /* 0x000fe200078e0a03 */
[----:B------:R-:W-:Y:S01]  /*04c0*/  @!UP1 UMOV UR9, 0x400 ;  /* 0x0000040000099882 */ /* 0x000fe20000000000 */
[----:B------:R-:W-:Y:S01]  /*04d0*/  VOTEU.ALL UP2, P1 ;  /* 0x00000000003f7886 */ /* 0x000fe20000840000 */
[----:B------:R-:W-:Y:S01]  /*04e0*/  VOTEU.ALL UP3, P1 ;  /* 0x00000000003f7886 */ /* 0x000fe20000860000 */
[----:B------:R-:W-:Y:S01]  /*04f0*/  VOTEU.ALL UP4, P1 ;  /* 0x00000000003f7886 */ /* 0x000fe20000880000 */
[----:B------:R-:W1:Y:S01]  /*0500*/  @!UP1 S2UR UR10, SR_CgaCtaId ;  /* 0x00000000000a99c3 */ /* 0x000e620000008800 */
[----:B------:R-:W-:Y:S01]  /*0510*/  VOTEU.ALL UP5, P1 ;  /* 0x00000000003f7886 */ /* 0x000fe200008a0000 */
[----:B------:R-:W-:-:S04]  /*0520*/  SHF.R.S32.HI R3, RZ, 0x1f, R4 ;  /* 0x0000001fff037819 */ /* 0x000fc80000011404 */
[----:B------:R-:W-:-:S04]  /*0530*/  LEA.HI R3, R3, R4, RZ, 0x7 ;  /* 0x0000000403037211 */ /* 0x000fc800078f38ff */
[----:B------:R-:W-:-:S05]  /*0540*/  LOP3.LUT R3, R3, 0xffffff80, RZ, 0xc0, !PT ;  /* 0xffffff8003037812 */ /* 0x000fca00078ec0ff */
[----:B------:R-:W-:Y:S01]  /*0550*/  IMAD.IADD R5, R4, 0x1, -R3 ;  /* 0x0000000104057824 */ /* 0x000fe200078e0a03 */
[----:B0-----:R-:W-:Y:S02]  /*0560*/  @!UP0 ULEA UR8, UR7, UR6, 0x18 ;  /* 0x0000000607088291 */ /* 0x001fe4000f8ec03f */
[----:B------:R-:W-:-:S04]  /*0570*/  @!UP1 UIADD3 UR6, -UR11, 0x100000, URZ ;  /* 0x001000000b069890 */ /* 0x000fc8000fffe13f */
[----:B------:R-:W-:Y:S02]  /*0580*/  @!UP1 USHF.L.U32 UR7, UR6, 0xb, URZ ;  /* 0x0000000b06079899 */ /* 0x000fe4000800063f */
[----:B------:R-:W-:Y:S01]  /*0590*/  @!UP1 USHF.L.U32 UR6, UR6, 0x1, URZ ;  /* 0x0000000106069899 */ /* 0x000fe2000800063f */
[----:B------:R-:W-:Y:S01]  /*05a0*/  VOTEU.ALL UP0, P0 ;  /* 0x00000000003f7886 */ /* 0x000fe20000000000 */
[----:B-1----:R-:W-:Y:S01]  /*05b0*/  @!UP1 ULEA UR9, UR10, UR9, 0x18 ;  /* 0x000000090a099291 */ /* 0x002fe2000f8ec03f */
[----:B------:R-:W-:Y:S02]  /*05c0*/  VOTEU.ALL UP1, P0 ;  /* 0x00000000003f7886 */ /* 0x000fe40000020000 */
[----:B------:R-:W-:Y:S01]  /*05d0*/  ULDC.64 UR10, c[0x0][0x598] ;  /* 0x00016600000a7ab9 */ /* 0x000fe20000000a00 */
[----:B------:R-:W-:Y:S01]  /*05e0*/  ISETP.NE.AND P0, PT, R14, 0x3, PT ;  /* 0x000000030e00780c */ /* 0x000fe20003f05270 */
[----:B------:R-:W0:Y:S02]  /*05f0*/  FENCE.VIEW.ASYNC.S ;  /* 0x00000000000073c6 */ /* 0x000e240000000000 */
[----:B0-----:R0:W2:Y:S01]  /*0600*/  @!UP0 SYNCS.EXCH.64 URZ, [UR8+0x90], UR4 ;  /* 0x00009004083f85b2 */ /* 0x0010a20008000100 */
[----:B------:R-:W-:-:S02]  /*0610*/  ISETP.NE.U32.AND P1, PT, RZ, UR10, PT ;  /* 0x0000000aff007c0c */ /* 0x000fc4000bf25070 */
[----:B------:R-:W-:Y:S02]  /*0620*/  ISETP.EQ.OR P0, PT, R14, RZ, !P0 ;  /* 0x000000ff0e00720c */ /* 0x000fe40004702670 */
[----:B------:R-:W-:Y:S02]  /*0630*/  ISETP.NE.AND.EX P1, PT, RZ, UR11, PT, P1 ;  /* 0x0000000bff007c0c */ /* 0x000fe4000bf25310 */
[----:B------:R-:W-:-:S04]  /*0640*/  ISETP.EQ.AND P0, PT, R7, RZ, P0 ;  /* 0x000000ff0700720c */ /* 0x000fc80000702270 */
[----:B------:R-:W-:-:S04]  /*0650*/  SEL R23, RZ, 0x1, !P0 ;  /* 0x00000001ff177807 */ /* 0x000fc80004000000 */
[----:B------:R-:W-:Y:S01]  /*0660*/  SEL R23, R23, 0x2, P3 ;  /* 0x0000000217177807 */ /* 0x000fe20001800000 */
[----:B------:R0:W2:Y:S01]  /*0670*/  @!UP1 SYNCS.EXCH.64 URZ, [UR8+0x98], UR4 ;  /* 0x00009804083f95b2 */ /* 0x0000a20008000100 */
[----:B------:R-:W-:Y:S01]  /*0680*/  NOP ;  /* 0x0000000000007918 */ /* 0x000fe20000000000 */
[----:B------:R0:W2:Y:S01]  /*0690*/  @!UP2 SYNCS.EXCH.64 URZ, [UR9+0x70], UR6 ;  /* 0x00007006093fa5b2 */ /* 0x0000a20008000100 */
[----:B------:R0:W2:Y:S01]  /*06a0*/  @!UP3 SYNCS.EXCH.64 URZ, [UR9+0x78], UR6 ;  /* 0x00007806093fb5b2 */ /* 0x0000a20008000100 */
[----:B------:R0:W2:Y:S01]  /*06b0*/  @!UP4 SYNCS.EXCH.64 URZ, [UR9+0x80], UR6 ;  /* 0x00008006093fc5b2 */ /* 0x0000a20008000100 */
[----:B------:R0:W2:Y:S01]  /*06c0*/  @!UP5 SYNCS.EXCH.64 URZ, [UR9+0x88], UR6 ;  /* 0x00008806093fd5b2 */ /* 0x0000a20008000100 */
[----:B------:R-:W-:Y:S01]  /*06d0*/  NOP ;  /* 0x0000000000007918 */ /* 0x000fe20000000000 */
[----:B--234-:R-:W-:Y:S06]  /*06e0*/  BAR.SYNC.DEFER_BLOCKING 0x0 ;  /* 0x0000000000007b1d */ /* 0x01cfec0000010000 */
[----:B0-----:R-:W-:Y:S05]  /*06f0*/  @!P1 BRA `(.L_x_3) ;  /* 0x00000000001c9947 */ /* 0x001fea0003800000 */
[----:B------:R-:W0:Y:S02]  /*0700*/  LDC.64 R2, c[0x0][0x598] ;  /* 0x00016600ff027b82 */ /* 0x000e240000000a00 */
[----:B0-----:R-:W2:Y:S02]  /*0710*/  LDG.E.64 R2, desc[UR36][R2.64] ;  /* 0x0000002402027981 */ /* 0x001ea4000c1e1b00 */
[----:B--2---:R-:W-:-:S04]  /*0720*/  ISETP.NE.U32.AND P0, PT, R2, RZ, PT ;  /* 0x000000ff0200720c */ /* 0x004fc80003f05070 */
[----:B------:R-:W-:-:S13]  /*0730*/  ISETP.NE.AND.EX P0, PT, R3, RZ, PT, P0 ;  /* 0x000000ff0300720c */ /* 0x000fda0003f05300 */
[----:B------:R-:W-:Y:S05]  /*0740*/  @!P0 BRA `(.L_x_3) ;  /* 0x0000000000088947 */ /* 0x000fea0003800000 */
[----:B------:R1:W5:Y:S01]  /*0750*/  LD.E R88, desc[UR36][R2.64] ;  /* 0x0000002402587980 */ /* 0x000362000c101900 */
[----:B------:R-:W-:Y:S05]  /*0760*/  BRA `(.L_x_4) ;  /* 0x0000000000247947 */ /* 0x000fea0003800000 */
.L_x_3:
[----:B------:R-:W-:Y:S02]  /*0770*/  ULDC.64 UR4, c[0x0][0x588] ;  /* 0x0001620000047ab9 */ /* 0x000fe40000000a00 */
[----:B------:R-:W-:-:S04]  /*0780*/  ISETP.NE.U32.AND P0, PT, RZ, UR4, PT ;  /* 0x00000004ff007c0c */ /* 0x000fc8000bf05070 */
[----:B------:R-:W-:-:S13]  /*0790*/  ISETP.NE.AND.EX P0, PT, RZ, UR5, PT, P0 ;  /* 0x00000005ff007c0c */ /* 0x000fda000bf05300 */
[----:B------:R-:W-:Y:S05]  /*07a0*/  @!P0 BRA `(.L_x_5) ;  /* 0x00000000000c8947 */ /* 0x000fea0003800000 */
[----:B------:R-:W0:Y:S02]  /*07b0*/  LDC.64 R88, c[0x0][0x588] ;  /* 0x00016200ff587b82 */ /* 0x000e240000000a00 */
[----:B0-----:R0:W5:Y:S01]  /*07c0*/  LDG.E R88, desc[UR36][R88.64] ;  /* 0x0000002458587981 */ /* 0x001162000c1e1900 */
[----:B------:R-:W-:Y:S05]  /*07d0*/  BRA `(.L_x_4) ;  /* 0x0000000000087947 */ /* 0x000fea0003800000 */
.L_x_5:
[----:B------:R-:W-:Y:S02]  /*07e0*/  ULDC UR4, c[0x0][0x580] ;  /* 0x0001600000047ab9 */ /* 0x000fe40000000800 */
[----:B------:R-:W-:-:S07]  /*07f0*/  IMAD.U32 R88, RZ, RZ, UR4 ;  /* 0x00000004ff587e24 */ /* 0x000fce000f8e00ff */
.L_x_4:
[----:B------:R-:W-:Y:S02]  /*0800*/  ULDC.64 UR4, c[0x0][0x5a0] ;  /* 0x0001680000047ab9 */ /* 0x000fe40000000a00 */
[----:B------:R-:W-:-:S04]  /*0810*/  ISETP.NE.U32.AND P0, PT, RZ, UR4, PT ;  /* 0x00000004ff007c0c */ /* 0x000fc8000bf05070 */
[----:B------:R-:W-:-:S13]  /*0820*/  ISETP.NE.AND.EX P0, PT, RZ, UR5, PT, P0 ;  /* 0x00000005ff007c0c */ /* 0x000fda000bf05300 */
[----:B------:R-:W-:Y:S05]  /*0830*/  @!P0 BRA `(.L_x_6) ;  /* 0x00000000001c8947 */ /* 0x000fea0003800000 */
[----:B-1----:R-:W1:Y:S02]  /*0840*/  LDC.64 R2, c[0x0][0x5a0] ;  /* 0x00016800ff027b82 */ /* 0x002e640000000a00 */
[----:B-1----:R-:W2:Y:S02]  /*0850*/  LDG.E.64 R2, desc[UR36][R2.64] ;  /* 0x0000002402027981 */ /* 0x002ea4000c1e1b00 */
[----:B--2---:R-:W-:-:S04]  /*0860*/  ISETP.NE.U32.AND P0, PT, R2, RZ, PT ;  /* 0x000000ff0200720c */ /* 0x004fc80003f05070 */
[----:B------:R-:W-:-:S13]  /*0870*/  ISETP.NE.AND.EX P0, PT, R3, RZ, PT, P0 ;  /* 0x000000ff0300720c */ /* 0x000fda0003f05300 */
[----:B------:R-:W-:Y:S05]  /*0880*/  @!P0 BRA `(.L_x_6) ;  /* 0x0000000000088947 */ /* 0x000fea0003800000 */
[----:B0-----:R2:W5:Y:S01]  /*0890*/  LD.E R89, desc[UR36][R2.64] ;  /* 0x0000002402597980 */ /* 0x001562000c101900 */
[----:B------:R-:W-:Y:S05]  /*08a0*/  BRA `(.L_x_7) ;  /* 0x0000000000247947 */ /* 0x000fea0003800000 */
.L_x_6:
[----:B------:R-:W-:Y:S02]  /*08b0*/  ULDC.64 UR4, c[0x0][0x590] ;  /* 0x0001640000047ab9 */ /* 0x000fe40000000a00 */
[----:B------:R-:W-:-:S04]  /*08c0*/  ISETP.NE.U32.AND P0, PT, RZ, UR4, PT ;  /* 0x00000004ff007c0c */ /* 0x000fc8000bf05070 */
[----:B------:R-:W-:-:S13]  /*08d0*/  ISETP.NE.AND.EX P0, PT, RZ, UR5, PT, P0 ;  /* 0x00000005ff007c0c */ /* 0x000fda000bf05300 */
[----:B------:R-:W-:Y:S05]  /*08e0*/  @!P0 BRA `(.L_x_8) ;  /* 0x00000000000c8947 */ /* 0x000fea0003800000 */
[----:B-1----:R-:W0:Y:S02]  /*08f0*/  LDC.64 R2, c[0x0][0x590] ;  /* 0x00016400ff027b82 */ /* 0x002e240000000a00 */
[----:B0-----:R0:W5:Y:S01]  /*0900*/  LDG.E R89, desc[UR36][R2.64] ;  /* 0x0000002402597981 */ /* 0x001162000c1e1900 */
[----:B------:R-:W-:Y:S05]  /*0910*/  BRA `(.L_x_7) ;  /* 0x0000000000087947 */ /* 0x000fea0003800000 */
.L_x_8:
[----:B------:R-:W-:Y:S02]  /*0920*/  ULDC UR4, c[0x0][0x584] ;  /* 0x0001610000047ab9 */ /* 0x000fe40000000800 */
[----:B0-----:R-:W-:-:S07]  /*0930*/  IMAD.U32 R89, RZ, RZ, UR4 ;  /* 0x00000004ff597e24 */ /* 0x001fce000f8e00ff */
.L_x_7:
[----:B012---:R-:W0:Y:S01]  /*0940*/  LDC R2, c[0x0][0x65c] ;  /* 0x00019700ff027b82 */ /* 0x007e220000000800 */
[----:B------:R-:W1:Y:S01]  /*0950*/  S2R R15, SR_CTAID.Y ;  /* 0x00000000000f7919 */ /* 0x000e620000002600 */
[----:B------:R-:W-:Y:S01]  /*0960*/  ULDC UR6, c[0x0][0x28c] ;  /* 0x0000a30000067ab9 */ /* 0x000fe20000000800 */
[----:B------:R-:W-:Y:S01]  /*0970*/  ISETP.NE.AND P0, PT, R7, 0x2, PT ;  /* 0x000000020700780c */ /* 0x000fe20003f05270 */
[----:B------:R-:W-:Y:S01]  /*0980*/  UIADD3 UR6, UR6, 0x1f, URZ ;  /* 0x0000001f06067890 */ /* 0x000fe2000fffe03f */
[----:B------:R-:W2:Y:S01]  /*0990*/  S2R R6, SR_CTAID.X ;  /* 0x0000000000067919 */ /* 0x000ea20000002500 */
[----:B------:R-:W-:Y:S01]  /*09a0*/  UMOV UR38, URZ ;  /* 0x0000003f00267c82 */ /* 0x000fe20008000000 */
[----:B------:R-:W-:Y:S01]  /*09b0*/  UMOV UR39, URZ ;  /* 0x0000003f00277c82 */ /* 0x000fe20008000000 */
[----:B------:R-:W-:Y:S01]  /*09c0*/  USHF.R.S32.HI UR7, URZ, 0x1f, UR6 ;  /* 0x0000001f3f077899 */ /* 0x000fe20008011406 */
[----:B------:R-:W-:-:S03]  /*09d0*/  ULDC.64 UR8, c[0x0][0x650] ;  /* 0x0001940000087ab9 */ /* 0x000fc60000000a00 */
[----:B------:R-:W-:-:S04]  /*09e0*/  ULEA.HI UR7, UR7, UR6, URZ, 0x5 ;  /* 0x0000000607077291 */ /* 0x000fc8000f8f283f */
[----:B------:R-:W-:Y:S01]  /*09f0*/  USHF.R.S32.HI UR40, URZ, 0x5, UR7 ;  /* 0x000000053f287899 */ /* 0x000fe20008011407 */
[----:B0-----:R-:W-:-:S13]  /*0a00*/  ISETP.NE.AND P1, PT, R2, 0x1, PT ;  /* 0x000000010200780c */ /* 0x001fda0003f25270 */
[----:B------:R-:W2:Y:S01]  /*0a10*/  @P1 LDC R17, c[0x0][0x10] ;  /* 0x00000400ff111b82 */ /* 0x000ea20000000800 */
[----:B-1----:R-:W-:Y:S02]  /*0a20*/  @P1 IMAD.MOV.U32 R8, RZ, RZ, R15 ;  /* 0x000000ffff081224 */ /* 0x002fe400078e000f */
[----:B------:R-:W-:Y:S02]  /*0a30*/  @P1 IMAD.MOV.U32 R9, RZ, RZ, RZ ;  /* 0x000000ffff091224 */ /* 0x000fe400078e00ff */
[----:B------:R-:W-:-:S03]  /*0a40*/  @P1 IMAD.MOV.U32 R7, RZ, RZ, RZ ;  /* 0x000000ffff071224 */ /* 0x000fc600078e00ff */
[----:B------:R-:W0:Y:S01]  /*0a50*/  @!P1 LDC R3, c[0x0][0xc] ;  /* 0x00000300ff039b82 */ /* 0x000e220000000800 */
[----:B------:R-:W-:Y:S01]  /*0a60*/  ULDC UR4, c[0x0][0xc] ;  /* 0x0000030000047ab9 */ /* 0x000fe20000000800 */
[----:B------:R-:W-:Y:S02]  /*0a70*/  ULDC UR5, c[0x0][0x10] ;  /* 0x0000040000057ab9 */ /* 0x000fe40000000800 */
[----:B------:R-:W-:-:S04]  /*0a80*/  UIMAD.WIDE.U32 UR4, UR4, UR5, URZ ;  /* 0x00000005040472a5 */ /* 0x000fc8000f8e003f */
[----:B------:R-:W1:Y:S01]  /*0a90*/  LDC R0, c[0x0][0x14] ;  /* 0x00000500ff007b82 */ /* 0x000e620000000800 */
[----:B--2---:R-:W-:-:S04]  /*0aa0*/  @P1 IMAD.WIDE.U32 R16, R6, R17, R8 ;  /* 0x0000001106101225 */ /* 0x004fc800078e0008 */
[----:B------:R-:W-:Y:S02]  /*0ab0*/  @P1 IMAD.IADD R17, R17, 0x1, R7 ;  /* 0x0000000111111824 */ /* 0x000fe400078e0207 */
[----:B------:R-:W-:Y:S02]  /*0ac0*/  IMAD.MOV.U32 R7, RZ, RZ, RZ ;  /* 0x000000ffff077224 */ /* 0x000fe400078e00ff */
[----:B0-----:R-:W-:-:S04]  /*0ad0*/  @!P1 IMAD.WIDE.U32 R8, R3, R15, R6 ;  /* 0x0000000f03089225 */ /* 0x001fc800078e0006 */
[----:B------:R-:W-:Y:S02]  /*0ae0*/  @!P1 IMAD.MOV.U32 R16, RZ, RZ, R8 ;  /* 0x000000ffff109224 */ /* 0x000fe400078e0008 */
[----:B-1----:R-:W-:-:S04]  /*0af0*/  IMAD.WIDE.U32 R10, R0, UR4, RZ ;  /* 0x00000004000a7c25 */ /* 0x002fc8000f8e00ff */
[----:B------:R-:W-:Y:S01]  /*0b00*/  IMAD R3, R0, UR5, RZ ;  /* 0x0000000500037c24 */ /* 0x000fe2000f8e02ff */
[----:B------:R0:W-:Y:S01]  /*0b10*/  STL.64 [R1], R10 ;  /* 0x0000000a01007387 */ /* 0x0001e20000100a00 */
[----:B------:R-:W-:Y:S02]  /*0b20*/  @!P1 IMAD.MOV.U32 R17, RZ, RZ, R9 ;  /* 0x000000ffff119224 */ /* 0x000fe400078e0009 */
[----:B------:R-:W-:Y:S01]  /*0b30*/  IMAD.IADD R0, R11, 0x1, R3 ;  /* 0x000000010b007824 */ /* 0x000fe200078e0203 */
[----:B------:R-:W-:Y:S06]  /*0b40*/  @P0 BRA `(.L_x_9) ;  /* 0x0000000000200947 */ /* 0x000fec0003800000 */
[----:B------:R-:W-:Y:S01]  /*0b50*/  UISETP.GE.U32.AND UP0, UPT, UR40, 0x6, UPT ;  /* 0x000000062800788c */ /* 0x000fe2000bf06070 */
[----:B------:R-:W-:Y:S01]  /*0b60*/  IADD3 R16, P0, R16, R10, RZ ;  /* 0x0000000a10107210 */ /* 0x000fe20007f1e0ff */
[----:B------:R-:W-:Y:S01]  /*0b70*/  UIMAD.WIDE.U32 UR4, UR40, -0x55555555, URZ ;  /* 0xaaaaaaab280478a5 */ /* 0x000fe2000f8e003f */
[----:B------:R-:W-:-:S03]  /*0b80*/  UMOV UR39, URZ ;  /* 0x0000003f00277c82 */ /* 0x000fc60008000000 */
[----:B------:R-:W-:Y:S01]  /*0b90*/  USHF.R.U32.HI UR4, URZ, 0x2, UR5 ;  /* 0x000000023f047899 */ /* 0x000fe20008011605 */
[----:B------:R-:W-:-:S03]  /*0ba0*/  IMAD.X R17, R0, 0x1, R17, P0 ;  /* 0x0000000100117824 */ /* 0x000fc600000e0611 */
[----:B------:R-:W-:Y:S02]  /*0bb0*/  UIMAD UR38, UR4, -0x6, UR40 ;  /* 0xfffffffa042678a4 */ /* 0x000fe4000f8e0228 */
[----:B------:R-:W-:-:S12]  /*0bc0*/  @UP0 ULOP3.LUT UR39, UR4, 0x1, URZ, 0xc0, !UPT ;  /* 0x0000000104270892 */ /* 0x000fd8000f8ec03f */
.L_x_9:
[----:B------:R-:W-:Y:S01]  /*0bd0*/  ISETP.GE.U32.AND P0, PT, R16, UR8, PT ;  /* 0x0000000810007c0c */ /* 0x000fe2000bf06070 */
[----:B------:R-:W-:Y:S01]  /*0be0*/  IMAD.MOV.U32 R22, RZ, RZ, -0x1 ;  /* 0xffffffffff167424 */ /* 0x000fe200078e00ff */
[----:B------:R-:W-:Y:S01]  /*0bf0*/  PRMT R3, RZ, 0x7610, R3 ;  /* 0x00007610ff037816 */ /* 0x000fe20000000003 */
[----:B------:R-:W-:Y:S01]  /*0c00*/  IMAD.MOV.U32 R18, RZ, RZ, -0x1 ;  /* 0xffffffffff127424 */ /* 0x000fe200078e00ff */
[----:B------:R-:W-:Y:S01]  /*0c10*/  ISETP.GE.U32.AND.EX P0, PT, R17, UR9, PT, P0 ;  /* 0x0000000911007c0c */ /* 0x000fe2000bf06100 */
[----:B------:R-:W-:-:S12]  /*0c20*/  IMAD.MOV.U32 R19, RZ, RZ, -0x1 ;  /* 0xffffffffff137424 */ /* 0x000fd800078e00ff */
[----:B------:R-:W-:Y:S05]  /*0c30*/  @P0 BRA `(.L_x_10) ;  /* 0x0000000400580947 */ /* 0x000fea0003800000 */
[----:B------:R-:W1:Y:S01]  /*0c40*/  LDC.64 R20, c[0x0][0x628] ;  /* 0x00018a00ff147b82 */ /* 0x000e620000000a00 */
[----:B------:R-:W-:Y:S02]  /*0c50*/  IMAD.MOV.U32 R8, RZ, RZ, R16 ;  /* 0x000000ffff087224 */ /* 0x000fe400078e0010 */
[----:B------:R-:W-:-:S05]  /*0c60*/  IMAD.MOV.U32 R9, RZ, RZ, R17 ;  /* 0x000000ffff097224 */ /* 0x000fca00078e0011 */
[----:B------:R-:W2:Y:S08]  /*0c70*/  LDC R18, c[0x0][0x630] ;  /* 0x00018c00ff127b82 */ /* 0x000eb00000000800 */
[----:B------:R-:W3:Y:S01]  /*0c80*/  LDC.64 R24, c[0x0][0x620] ;  /* 0x00018800ff187b82 */ /* 0x000ee20000000a00 */
[----:B-1----:R-:W-:-:S04]  /*0c90*/  ISETP.NE.U32.AND P0, PT, R20, RZ, PT ;  /* 0x000000ff1400720c */ /* 0x002fc80003f05070 */
[----:B------:R-:W-:-:S13]  /*0ca0*/  ISETP.NE.AND.EX P0, PT, R21, RZ, PT, P0 ;  /* 0x000000ff1500720c */ /* 0x000fda0003f05300 */
[----:B--23--:R-:W-:Y:S05]  /*0cb0*/  @!P0 BRA `(.L_x_11) ;  /* 0x0000000000288947 */ /* 0x00cfea0003800000 */
[----:B------:R-:W1:Y:S02]  /*0cc0*/  LDC R3, c[0x0][0x634] ;  /* 0x00018d00ff037b82 */ /* 0x000e640000000800 */
[----:B-1----:R-:W-:-:S05]  /*0cd0*/  IADD3 R3, P0, R16, R3, RZ ;  /* 0x0000000310037210 */ /* 0x002fca0007f1e0ff */
[----:B------:R-:W-:-:S04]  /*0ce0*/  IMAD.X R19, RZ, RZ, R17, P0 ;  /* 0x000000ffff137224 */ /* 0x000fc800000e0611 */
[----:B------:R-:W-:-:S04]  /*0cf0*/  IMAD.WIDE.U32 R8, R19, R20, RZ ;  /* 0x0000001413087225 */ /* 0x000fc800078e00ff */
[----:B0-----:R-:W-:-:S04]  /*0d00*/  IMAD.WIDE.U32 R10, P0, R3, R21, R8 ;  /* 0x00000015030a7225 */ /* 0x001fc80007800008 */
[----:B------:R-:W-:-:S04]  /*0d10*/  IMAD.WIDE.U32 R8, R3, R20, RZ ;  /* 0x0000001403087225 */ /* 0x000fc800078e00ff */
[----:B------:R-:W-:Y:S01]  /*0d20*/  IMAD.X R13, RZ, RZ, RZ, P0 ;  /* 0x000000ffff0d7224 */ /* 0x000fe200000e06ff */
[----:B------:R-:W-:Y:S01]  /*0d30*/  IADD3 RZ, P0, R9, R10, RZ ;  /* 0x0000000a09ff7210 */ /* 0x000fe20007f1e0ff */
[----:B------:R-:W-:-:S04]  /*0d40*/  IMAD.MOV.U32 R12, RZ, RZ, R11 ;  /* 0x000000ffff0c7224 */ /* 0x000fc800078e000b */
[----:B------:R-:W-:-:S08]  /*0d50*/  IMAD.WIDE.U32.X R8, R19, R21, R12, P0 ;  /* 0x0000001513087225 */ /* 0x000fd000000e040c */
.L_x_11:
[-CC-:B------:R-:W-:Y:S01]  /*0d60*/  SHF.R.U64 R30, R8, R18.reuse, R9.reuse ;  /* 0x00000012081e7219 */ /* 0x180fe20000001209 */
[----:B------:R-:W1:Y:S01]  /*0d70*/  LDC R12, c[0x0][0x618] ;  /* 0x00018600ff0c7b82 */ /* 0x000e620000000800 */
[----:B------:R-:W-:Y:S01]  /*0d80*/  SHF.R.U32.HI R7, RZ, R18, R9 ;  /* 0x00000012ff077219 */ /* 0x000fe20000011609 */
[----:B------:R-:W-:Y:S01]  /*0d90*/  ULDC UR4, c[0x0][0x150] ;  /* 0x0000540000047ab9 */ /* 0x000fe20000000800 */
[----:B0-----:R-:W-:Y:S02]  /*0da0*/  IADD3 R11, P0, RZ, -R30, RZ ;  /* 0x8000001eff0b7210 */ /* 0x001fe40007f1e0ff */
[----:B------:R-:W-:-:S03]  /*0db0*/  I2FP.F32.U32 R3, R6 ;  /* 0x0000000600037245 */ /* 0x000fc60000201000 */
[----:B------:R-:W0:Y:S01]  /*0dc0*/  LDC.64 R26, c[0x0][0x640] ;  /* 0x00019000ff1a7b82 */ /* 0x000e220000000a00 */
[----:B------:R-:W-:Y:S02]  /*0dd0*/  IMAD.X R13, RZ, RZ, ~R7, P0 ;  /* 0x000000ffff0d7224 */ /* 0x000fe400000e0e07 */
[----:B------:R-:W-:Y:S01]  /*0de0*/  FMUL R3, R3, UR4 ;  /* 0x0000000403037c20 */ /* 0x000fe20008400000 */
[----:B------:R-:W-:Y:S01]  /*0df0*/  IMAD.WIDE.U32 R8, R11, R24, R16 ;  /* 0x000000180b087225 */ /* 0x000fe200078e0010 */
[----:B------:R-:W-:-:S03]  /*0e00*/  ULDC UR4, c[0x0][0x154] ;  /* 0x0000550000047ab9 */ /* 0x000fc60000000800 */
[----:B------:R-:W-:Y:S01]  /*0e10*/  IMAD R10, R13, R24, RZ ;  /* 0x000000180d0a7224 */ /* 0x000fe200078e02ff */
[----:B------:R-:W2:Y:S01]  /*0e20*/  LDC R7, c[0x0][0x144] ;  /* 0x00005100ff077b82 */ /* 0x000ea20000000800 */
[----:B------:R-:W3:Y:S02]  /*0e30*/  F2I.U32.TRUNC.NTZ R3, R3 ;  /* 0x0000000300037305 */ /* 0x000ee4000020f000 */
[----:B------:R-:W-:-:S04]  /*0e40*/  IMAD R11, R11, R25, R10 ;  /* 0x000000190b0b7224 */ /* 0x000fc800078e020a */
[----:B------:R-:W-:Y:S01]  /*0e50*/  IMAD.IADD R9, R9, 0x1, R11 ;  /* 0x0000000109097824 */ /* 0x000fe200078e020b */
[----:B------:R-:W4:Y:S01]  /*0e60*/  LDC R18, c[0x0][0x608] ;  /* 0x00018200ff127b82 */ /* 0x000f220000000800 */
[----:B------:R-:W-:-:S03]  /*0e70*/  IMAD.MOV.U32 R11, RZ, RZ, -0x1 ;  /* 0xffffffffff0b7424 */ /* 0x000fc600078e00ff */
[-C--:B-1----:R-:W-:Y:S02]  /*0e80*/  SHF.R.U64 R22, R8, R12.reuse, R9 ;  /* 0x0000000c08167219 */ /* 0x082fe40000001209 */
[----:B------:R-:W-:Y:S02]  /*0e90*/  I2FP.F32.U32 R8, R15 ;  /* 0x0000000f00087245 */ /* 0x000fe40000201000 */
[----:B------:R-:W1:Y:S01]  /*0ea0*/  LDC R24, c[0x0][0x658] ;  /* 0x00019600ff187b82 */ /* 0x000e620000000800 */
[----:B0-----:R-:W-:Y:S01]  /*0eb0*/  ISETP.NE.U32.AND P0, PT, R26, RZ, PT ;  /* 0x000000ff1a00720c */ /* 0x001fe20003f05070 */
[----:B---3--:R-:W-:Y:S01]  /*0ec0*/  IMAD.MOV R10, RZ, RZ, -R3 ;  /* 0x000000ffff0a7224 */ /* 0x008fe200078e0a03 */
[----:B------:R-:W-:Y:S01]  /*0ed0*/  SHF.R.U32.HI R9, RZ, R12, R9 ;  /* 0x0000000cff097219 */ /* 0x000fe20000011609 */
[----:B------:R-:W-:Y:S01]  /*0ee0*/  FMUL R8, R8, UR4 ;  /* 0x0000000408087c20 */ /* 0x000fe20008400000 */
[----:B------:R-:W-:-:S03]  /*0ef0*/  ISETP.NE.AND.EX P0, PT, R27, RZ, PT, P0 ;  /* 0x000000ff1b00720c */ /* 0x000fc60003f05300 */
[----:B------:R-:W0:Y:S01]  /*0f00*/  LDC R20, c[0x0][0x148] ;  /* 0x00005200ff147b82 */ /* 0x000e220000000800 */
[----:B--2---:R-:W-:-:S07]  /*0f10*/  IMAD R3, R7, R10, R6 ;  /* 0x0000000a07037224 */ /* 0x004fce00078e0206 */
[----:B------:R-:W2:Y:S01]  /*0f20*/  LDC R21, c[0x0][0x600] ;  /* 0x00018000ff157b82 */ /* 0x000ea20000000800 */
[-CC-:B----4-:R-:W-:Y:S02]  /*0f30*/  SHF.R.U64 R32, R22, R18.reuse, R9.reuse ;  /* 0x0000001216207219 */ /* 0x190fe40000001209 */
[----:B------:R-:W-:Y:S01]  /*0f40*/  SHF.R.U32.HI R7, RZ, R18, R9 ;  /* 0x00000012ff077219 */ /* 0x000fe20000011609 */
[----:B------:R-:W-:Y:S01]  /*0f50*/  IMAD.MOV.U32 R9, RZ, RZ, 0x1 ;  /* 0x00000001ff097424 */ /* 0x000fe200078e00ff */
[----:B------:R3:W4:Y:S03]  /*0f60*/  F2I.U32.TRUNC.NTZ R18, R8 ;  /* 0x0000000800127305 */ /* 0x000726000020f000 */
[----:B------:R-:W0:Y:S01]  /*0f70*/  LDC R25, c[0x0][0x648] ;  /* 0x00019200ff197b82 */ /* 0x000e220000000800 */
[-C--:B-1----:R-:W-:Y:S02]  /*0f80*/  SHF.L.U32 R6, R11, R24.reuse, RZ ;  /* 0x000000180b067219 */ /* 0x082fe400000006ff */
[----:B------:R-:W-:-:S02]  /*0f90*/  SHF.R.U64 R34, R32, R24, R7 ;  /* 0x0000001820227219 */ /* 0x000fc40000001207 */
[----:B------:R-:W-:Y:S02]  /*0fa0*/  LOP3.LUT R13, RZ, R6, RZ, 0x33, !PT ;  /* 0x00000006ff0d7212 */ /* 0x000fe400078e33ff */
[-C--:B------:R-:W-:Y:S01]  /*0fb0*/  SHF.R.U32.HI R7, RZ, R24.reuse, R7 ;  /* 0x00000018ff077219 */ /* 0x080fe20000011607 */
[----:B------:R-:W1:Y:S01]  /*0fc0*/  LDC R29, c[0x0][0x638] ;  /* 0x00018e00ff1d7b82 */ /* 0x000e620000000800 */
[----:B------:R-:W-:Y:S01]  /*0fd0*/  SHF.L.U32 R12, R9, R24, RZ ;  /* 0x00000018090c7219 */ /* 0x000fe200000006ff */
[----:B------:R-:W-:-:S06]  /*0fe0*/  IMAD.MOV.U32 R6, RZ, RZ, R34 ;  /* 0x000000ffff067224 */ /* 0x000fcc00078e0022 */
[----:B------:R-:W0:Y:S01]  /*0ff0*/  LDC R28, c[0x0][0x610] ;  /* 0x00018400ff1c7b82 */ /* 0x000e220000000800 */
[----:B---34-:R-:W-:Y:S05]  /*1000*/  @!P0 BRA `(.L_x_12) ;  /* 0x0000000000288947 */ /* 0x018fea0003800000 */
[----:B------:R-:W3:Y:S02]  /*1010*/  LDC R11, c[0x0][0x64c] ;  /* 0x00019300ff0b7b82 */ /* 0x000ee40000000800 */
[----:B---3--:R-:W-:-:S05]  /*1020*/  IADD3 R11, P0, R34, R11, RZ ;  /* 0x0000000b220b7210 */ /* 0x008fca0007f1e0ff */
[----:B------:R-:W-:-:S04]  /*1030*/  IMAD.X R19, RZ, RZ, R7, P0 ;  /* 0x000000ffff137224 */ /* 0x000fc800000e0607 */
[----:B------:R-:W-:-:S04]  /*1040*/  IMAD.WIDE.U32 R6, R19, R26, RZ ;  /* 0x0000001a13067225 */ /* 0x000fc800078e00ff */
[----:B------:R-:W-:-:S04]  /*1050*/  IMAD.WIDE.U32 R8, P0, R11, R27, R6 ;  /* 0x0000001b0b087225 */ /* 0x000fc80007800006 */
[----:B------:R-:W-:-:S04]  /*1060*/  IMAD.WIDE.U32 R6, R11, R26, RZ ;  /* 0x0000001a0b067225 */ /* 0x000fc800078e00ff */
[----:B------:R-:W-:Y:S01]  /*1070*/  IMAD.X R11, RZ, RZ, RZ, P0 ;  /* 0x000000ffff0b7224 */ /* 0x000fe200000e06ff */
[----:B------:R-:W-:Y:S01]  /*1080*/  IADD3 RZ, P0, R7, R8, RZ ;  /* 0x0000000807ff7210 */ /* 0x000fe20007f1e0ff */
[----:B------:R-:W-:-:S04]  /*1090*/  IMAD.MOV.U32 R10, RZ, RZ, R9 ;  /* 0x000000ffff0a7224 */ /* 0x000fc800078e0009 */
[----:B------:R-:W-:-:S08]  /*10a0*/  IMAD.WIDE.U32.X R6, R19, R27, R10, P0 ;  /* 0x0000001b13067225 */ /* 0x000fd000000e040a */
.L_x_12:
[----:B0-----:R-:W-:Y:S01]  /*10b0*/  SHF.R.U64 R6, R6, R25, R7 ;  /* 0x0000001906067219 */ /* 0x001fe20000001207 */
[----:B--2---:R-:W-:Y:S01]  /*10c0*/  VIADD R7, R21, 0xffffffff ;  /* 0xffffffff15077836 */ /* 0x004fe20000000000 */
[----:B------:R-:W-:Y:S01]  /*10d0*/  LOP3.LUT R13, R32, R13, RZ, 0xc0, !PT ;  /* 0x0000000d200d7212 */ /* 0x000fe200078ec0ff */
[----:B------:R-:W-:Y:S02]  /*10e0*/  IMAD.MOV R18, RZ, RZ, -R18 ;  /* 0x000000ffff127224 */ /* 0x000fe400078e0a12 */
[----:B------:R-:W-:Y:S01]  /*10f0*/  IMAD.MOV R8, RZ, RZ, -R6 ;  /* 0x000000ffff087224 */ /* 0x000fe200078e0a06 */
[----:B------:R-:W-:Y:S01]  /*1100*/  LOP3.LUT R7, R22, R7, RZ, 0xc0, !PT ;  /* 0x0000000716077212 */ /* 0x000fe200078ec0ff */
[----:B------:R-:W-:Y:S02]  /*1110*/  IMAD R12, R12, R6, R13 ;  /* 0x000000060c0c7224 */ /* 0x000fe400078e020d */
[----:B------:R-:W-:Y:S02]  /*1120*/  @P1 IMAD R3, R20, R18, R15 ;  /* 0x0000001214031224 */ /* 0x000fe400078e020f */
[----:B-1----:R-:W-:-:S02]  /*1130*/  IMAD R6, R8, R29, R34 ;  /* 0x0000001d08067224 */ /* 0x002fc400078e0222 */
[----:B------:R-:W-:Y:S02]  /*1140*/  IMAD R22, R12, R28, R3 ;  /* 0x0000001c0c167224 */ /* 0x000fe400078e0203 */
[----:B------:R-:W-:Y:S02]  /*1150*/  IMAD R7, R6, R21, R7 ;  /* 0x0000001506077224 */ /* 0x000fe400078e0207 */
[----:B------:R-:W-:Y:S02]  /*1160*/  IMAD.MOV.U32 R3, RZ, RZ, 0x1 ;  /* 0x00000001ff037424 */ /* 0x000fe400078e00ff */
[----:B------:R-:W-:Y:S01]  /*1170*/  IMAD.MOV.U32 R19, RZ, RZ, R30 ;  /* 0x000000ffff137224 */ /* 0x000fe200078e001e */
[----:B------:R-:W-:Y:S02]  /*1180*/  SEL R18, R7, R22, !P1 ;  /* 0x0000001607127207 */ /* 0x000fe40004800000 */
[----:B------:R-:W-:-:S07]  /*1190*/  SEL R22, R22, R7, !P1 ;  /* 0x0000000716167207 */ /* 0x000fce0004800000 */
.L_x_10:
[----:B------:R-:W-:Y:S05]  /*11a0*/  @!P2 BRA `(.L_x_13) ;  /* 0x00000054006ca947 */ /* 0x000fea0003800000 */
[----:B------:R-:W-:-:S13]  /*11b0*/  ISETP.GT.U32.AND P0, PT, R31, 0x1, PT ;  /* 0x000000011f00780c */ /* 0x000fda0003f04070 */
[----:B------:R-:W-:Y:S05]  /*11c0*/  @P0 EXIT ;  /* 0x000000000000094d */ /* 0x000fea0003800000 */
.L_x_14:
[----:B------:R-:W-:-:S08]  /*11d0*/  NOP ;  /* 0x0000000000007918 */ /* 0x000fd00000000000 */
[----:B------:R-:W1:Y:S02]  /*11e0*/  USETMAXREG.TRY_ALLOC.CTAPOOL UP0, 0xe8 ;  /* 0x000000e8000079c8 */ /* 0x000e640008000600 */
[----:B-1----:R-:W-:-:S13]  /*11f0*/  PLOP3.LUT P0, PT, PT, PT, UP0, 0x80, 0x0 ;  /* 0x000000000000781c */ /* 0x002fda0003f0f008 */
[----:B------:R-:W-:Y:S05]  /*1200*/  @!P0 BRA `(.L_x_14) ;  /* 0xfffffffc00f08947 */ /* 0x000fea000383ffff */
[----:B------:R-:W-:-:S13]  /*1210*/  LOP3.LUT P0, RZ, R3, 0xff, RZ, 0xc0, !PT ;  /* 0x000000ff03ff7812 */ /* 0x000fda000780c0ff */
[----:B------:R-:W-:Y:S05]  /*1220*/  @!P0 EXIT ;  /* 0x000000000000894d */ /* 0x000fea0003800000 */
[----:B------:R-:W2:Y:S01]  /*1230*/  LDL.64 R8, [R1] ;  /* 0x0000000001087983 */ /* 0x000ea20000100a00 */
[----:B------:R-:W-:Y:S01]  /*1240*/  SHF.R.S32.HI R4, RZ, 0x1f, R5 ;  /* 0x0000001fff047819 */ /* 0x000fe20000011405 */
[----:B------:R-:W1:Y:S01]  /*1250*/  S2UR UR4, SR_CgaCtaId ;  /* 0x00000000000479c3 */ /* 0x000e620000008800 */
[----:B------:R-:W-:Y:S01]  /*1260*/  UISETP.LT.AND UP0, UPT, UR40, 0x1, UPT ;  /* 0x000000012800788c */ /* 0x000fe2000bf01270 */
[----:B------:R-:W-:Y:S01]  /*1270*/  LOP3.LUT R102, R23, 0x1, RZ, 0xfc, !PT ;  /* 0x0000000117667812 */ /* 0x000fe200078efcff */
[----:B------:R-:W-:Y:S01]  /*1280*/  UIADD3 UR5, UR43, -0x1, URZ ;  /* 0xffffffff2b057890 */ /* 0x000fe2000fffe03f */
[CC--:B------:R-:W-:Y:S01]  /*1290*/  LEA.HI R3, R4.reuse, R5.reuse, RZ, 0x2 ;  /* 0x0000000504037211 */ /* 0x0c0fe200078f10ff */
[----:B------:R-:W-:Y:S01]  /*12a0*/  USEL UR42, UR40, 0x1, UP0 ;  /* 0x00000001282a7887 */ /* 0x000fe20008000000 */
[----:B------:R-:W-:Y:S01]  /*12b0*/  LEA.HI R4, R4, R5, RZ, 0x5 ;  /* 0x0000000504047211 */ /* 0x000fe200078f28ff */
[----:B------:R-:W-:Y:S01]  /*12c0*/  UMOV UR41, 0x400 ;  /* 0x0000040000297882 */ /* 0x000fe20000000000 */
[--C-:B------:R-:W-:Y:S01]  /*12d0*/  SHF.R.S32.HI R90, RZ, 0x2, R3.reuse ;  /* 0x00000002ff5a7819 */ /* 0x100fe20000011403 */
[----:B------:R-:W3:Y:S01]  /*12e0*/  LDC R96, c[0x0][0x658] ;  /* 0x00019600ff607b82 */ /* 0x000ee20000000800 */
[----:B------:R-:W-:Y:S01]  /*12f0*/  SHF.R.S32.HI R7, RZ, 0x1f, R3 ;  /* 0x0000001fff077819 */ /* 0x000fe20000011403 */
[----:B------:R-:W-:Y:S01]  /*1300*/  UISETP.NE.AND UP0, UPT, UR5, URZ, UPT ;  /* 0x0000003f0500728c */ /* 0x000fe2000bf05270 */
[----:B------:R-:W-:Y:S01]  /*1310*/  LOP3.LUT R6, R3, 0xfffffffc, RZ, 0xc0, !PT ;  /* 0xfffffffc03067812 */ /* 0x000fe200078ec0ff */
[----:B------:R-:W-:Y:S01]  /*1320*/  ULDC UR6, c[0x0][0x284] ;  /* 0x0000a10000067ab9 */ /* 0x000fe20000000800 */
[----:B------:R-:W-:Y:S01]  /*1330*/  LEA.HI R7, R7, R90, RZ, 0x3 ;  /* 0x0000005a07077211 */ /* 0x000fe200078f18ff */
[----:B------:R-:W-:Y:S01]  /*1340*/  USHF.L.U32 UR45, UR40, 0x1, URZ ;  /* 0x00000001282d7899 */ /* 0x000fe2000800063f */
[----:B------:R-:W-:Y:S01]  /*1350*/  SHF.R.S32.HI R3, RZ, 0x5, R4 ;  /* 0x00000005ff037819 */ /* 0x000fe20000011404 */
[----:B------:R-:W4:Y:S01]  /*1360*/  LDC.64 R94, c[0x0][0x5c8] ;  /* 0x00017200ff5e7b82 */ /* 0x000f220000000a00 */
[----:B------:R-:W-:Y:S01]  /*1370*/  LOP3.LUT R7, R7, 0xfffffff8, RZ, 0xc0, !PT ;  /* 0xfffffff807077812 */ /* 0x000fe200078ec0ff */
[----:B------:R-:W-:Y:S01]  /*1380*/  IMAD.IADD R6, R5, 0x1, -R6 ;  /* 0x0000000105067824 */ /* 0x000fe200078e0a06 */
[----:B------:R-:W-:Y:S01]  /*1390*/  UIADD3 UR42, -UR42, UR40, URZ ;  /* 0x000000282a2a7290 */ /* 0x000fe2000fffe13f */
[----:B------:R-:W-:-:S02]  /*13a0*/  IMAD.MOV.U32 R5, RZ, RZ, 0x1 ;  /* 0x00000001ff057424 */ /* 0x000fc400078e00ff */
[----:B------:R-:W-:Y:S01]  /*13b0*/  IMAD.IADD R90, R90, 0x1, -R7 ;  /* 0x000000015a5a7824 */ /* 0x000fe200078e0a07 */
[----:B-1----:R-:W-:Y:S01]  /*13c0*/  ULEA UR41, UR4, UR41, 0x18 ;  /* 0x0000002904297291 */ /* 0x002fe2000f8ec03f */
[----:B------:R-:W1:Y:S01]  /*13d0*/  LDC R97, c[0x0][0x288] ;  /* 0x0000a200ff617b82 */ /* 0x000e620000000800 */
[----:B------:R-:W-:Y:S01]  /*13e0*/  USHF.L.U32 UR4, UR5, 0x3, URZ ;  /* 0x0000000305047899 */ /* 0x000fe2000800063f */
[--C-:B------:R-:W-:Y:S01]  /*13f0*/  IMAD R101, R3, -0x10, -R90.reuse ;  /* 0xfffffff003657824 */ /* 0x100fe200078e0a5a */
[--C-:B------:R-:W-:Y:S01]  /*1400*/  SHF.R.S32.HI R91, RZ, 0x1f, R90.reuse ;  /* 0x0000001fff5b7819 */ /* 0x100fe2000001145a */
[----:B------:R-:W-:Y:S01]  /*1410*/  USEL UR5, URZ, 0x1, UP0 ;  /* 0x000000013f057887 */ /* 0x000fe20008000000 */
[----:B------:R-:W-:Y:S01]  /*1420*/  IMAD.SHL.U32 R92, R6, 0x2, RZ ;  /* 0x00000002065c7824 */ /* 0x000fe200078e00ff */
[----:B------:R-:W-:Y:S01]  /*1430*/  UIADD3 UR46, UR41, 0x70, URZ ;  /* 0x00000070292e7890 */ /* 0x000fe2000fffe03f */
[----:B------:R-:W-:Y:S01]  /*1440*/  VIADD R101, R101, UR6 ;  /* 0x0000000665657c36 */ /* 0x000fe20008000000 */
[----:B------:R-:W0:Y:S01]  /*1450*/  LDC R99, c[0x0][0x600] ;  /* 0x00018000ff637b82 */ /* 0x000e220000000800 */
[----:B------:R-:W-:Y:S01]  /*1460*/  IMAD.WIDE R90, R3, 0x10, R90 ;  /* 0x00000010035a7825 */ /* 0x000fe200078e025a */
[----:B------:R-:W-:Y:S01]  /*1470*/  ULOP3.LUT UR4, UR4, 0x8, URZ, 0xc0, !UPT ;  /* 0x0000000804047892 */ /* 0x000fe2000f8ec03f */
[----:B------:R-:W-:Y:S01]  /*1480*/  SHF.R.S32.HI R93, RZ, 0x1f, R92 ;  /* 0x0000001fff5d7819 */ /* 0x000fe2000001145c */
[----:B------:R-:W-:Y:S01]  /*1490*/  ULEA UR43, UR43, UR46, 0x3 ;  /* 0x0000002e2b2b7291 */ /* 0x000fe2000f8e183f */
[----:B------:R-:W-:Y:S01]  /*14a0*/  IMAD.MOV.U32 R3, RZ, RZ, -0x1 ;  /* 0xffffffffff037424 */ /* 0x000fe200078e00ff */
[----:B------:R-:W-:Y:S01]  /*14b0*/  ULOP3.LUT UR47, UR4, 0x8, URZ, 0x3c, !UPT ;  /* 0x00000008042f7892 */ /* 0x000fe2000f8e3c3f */
[----:B------:R-:W-:Y:S01]  /*14c0*/  IMAD.U32 R103, RZ, RZ, UR5 ;  /* 0x00000005ff677e24 */ /* 0x000fe2000f8e00ff */
[C---:B----4-:R-:W-:Y:S01]  /*14d0*/  SHF.L.U64.HI R95, R94.reuse, 0x3, R95 ;  /* 0x000000035e5f7819 */ /* 0x050fe2000001025f */
[----:B------:R-:W-:Y:S01]  /*14e0*/  IMAD.SHL.U32 R94, R94, 0x8, RZ ;  /* 0x000000085e5e7824 */ /* 0x000fe200078e00ff */
[-C--:B---3--:R-:W-:Y:S01]  /*14f0*/  SHF.L.U32 R3, R3, R96.reuse, RZ ;  /* 0x0000006003037219 */ /* 0x088fe200000006ff */
[----:B------:R-:W-:Y:S01]  /*1500*/  ULOP3.LUT UR44, UR4, 0x18, URZ, 0x3c, !UPT ;  /* 0x00000018042c7892 */ /* 0x000fe2000f8e3c3f */
[----:B------:R-:W-:-:S02]  /*1510*/  SHF.L.U32 R96, R5, R96, RZ ;  /* 0x0000006005607219 */ /* 0x000fc400000006ff */
[----:B------:R-:W-:Y:S01]  /*1520*/  LOP3.LUT R100, RZ, R3, RZ, 0x33, !PT ;  /* 0x00000003ff647212 */ /* 0x000fe200078e33ff */
[----:B-1----:R-:W-:Y:S02]  /*1530*/  IMAD R97, R6, -0x2, R97 ;  /* 0xfffffffe06617824 */ /* 0x002fe400078e0261 */
[----:B0-----:R-:W-:Y:S01]  /*1540*/  VIADD R99, R99, 0xffffffff ;  /* 0xffffffff63637836 */ /* 0x001fe20000000000 */
[----:B--2---:R-:W-:-:S07]  /*1550*/  SHF.L.U64.HI R98, R8, 0x1, R0 ;  /* 0x0000000108627819 */ /* 0x004fce0000010200 */
.L_x_162:
[----:B------:R-:W-:-:S04]  /*1560*/  SHF.L.U32 R0, R103, 0x1f, RZ ;  /* 0x0000001f67007819 */ /* 0x000fc800000006ff */
[----:B------:R-:W0:Y:S02]  /*1570*/  SYNCS.PHASECHK.TRANS64.TRYWAIT P0, [UR43+-0x8], R0 ;  /* 0xfffff800ff0075a7 */ /* 0x000e24000800016b */
[----:B01-34-:R-:W-:Y:S05]  /*1580*/  @!P0 BRA `(.L_x_15) ;  /* 0x0000006000a48947 */ /* 0x01bfea0003800000 */
.L_x_186:
[----:B------:R-:W-:Y:S02]  /*1590*/  ULDC UR4, c[0x0][0x28c] ;  /* 0x0000a30000047ab9 */ /* 0x000fe40000000800 */
[----:B------:R-:W-:-:S13]  /*15a0*/  ISETP.LT.AND P0, PT, RZ, UR4, PT ;  /* 0x00000004ff007c0c */ /* 0x000fda000bf01270 */
[----:B------:R-:W-:Y:S05]  /*15b0*/  @P0 BRA `(.L_x_16) ;  /* 0x0000000000400947 */ /* 0x000fea0003800000 */
[----:B0-----:R-:W-:Y:S01]  /*15c0*/  MOV R0, 0x0 ;  /* 0x0000000000007802 */ /* 0x001fe20000000f00 */
[----:B------:R-:W-:Y:S01]  /*15d0*/  ULDC.64 UR4, c[0x4][0x68] ;  /* 0x01001a0000047ab9 */ /* 0x000fe20000000a00 */
[----:B------:R-:W-:Y:S01]  /*15e0*/  ULDC.64 UR6, c[0x4][0x8] ;  /* 0x0100020000067ab9 */ /* 0x000fe20000000a00 */
[----:B------:R-:W-:Y:S01]  /*15f0*/  IMAD.U32 R4, RZ, RZ, UR4 ;  /* 0x00000004ff047e24 */ /* 0x000fe2000f8e00ff */
[----:B------:R0:W1:Y:S01]  /*1600*/  LDC.64 R14, c[0x4][R0] ;  /* 0x01000000000e7b82 */ /* 0x0000620000000a00 */
[----:B------:R-:W-:Y:S01]  /*1610*/  IMAD.U32 R5, RZ, RZ, UR5 ;  /* 0x00000005ff057e24 */ /* 0x000fe2000f8e00ff */
[----:B------:R-:W-:Y:S01]  /*1620*/  ULDC.64 UR4, c[0x4][0x70] ;  /* 0x01001c0000047ab9 */ /* 0x000fe20000000a00 */
[----:B------:R-:W-:Y:S02]  /*1630*/  IMAD.U32 R10, RZ, RZ, UR6 ;  /* 0x00000006ff0a7e24 */ /* 0x000fe4000f8e00ff */
[----:B------:R-:W-:Y:S02]  /*1640*/  IMAD.U32 R6, RZ, RZ, UR4 ;  /* 0x00000004ff067e24 */ /* 0x000fe4000f8e00ff */
[----:B------:R-:W-:-:S02]  /*1650*/  IMAD.U32 R7, RZ, RZ, UR5 ;  /* 0x00000005ff077e24 */ /* 0x000fc4000f8e00ff */
[----:B------:R-:W-:Y:S02]  /*1660*/  IMAD.U32 R11, RZ, RZ, UR7 ;  /* 0x00000007ff0b7e24 */ /* 0x000fe4000f8e00ff */
[----:B------:R-:W-:Y:S02]  /*1670*/  IMAD.MOV.U32 R8, RZ, RZ, 0x1e1 ;  /* 0x000001e1ff087424 */ /* 0x000fe400078e00ff */
[----:B------:R-:W-:Y:S02]  /*1680*/  IMAD.MOV.U32 R12, RZ, RZ, 0x1 ;  /* 0x00000001ff0c7424 */ /* 0x000fe400078e00ff */
[----:B0-----:R-:W-:-:S07]  /*1690*/  IMAD.MOV.U32 R13, RZ, RZ, RZ ;  /* 0x000000ffff0d7224 */ /* 0x001fce00078e00ff */
[----:B------:R-:W-:-:S07]  /*16a0*/  LEPC R20, `(.L_x_16) ;  /* 0x000000001014794e */ /* 0x000fce0000000000 */
[----:B-1---5:R-:W-:Y:S05]  /*16b0*/  CALL.ABS.NOINC R14 ;  /* 0x000000000e007343 */ /* 0x022fea0003c00000 */
.L_x_16:
[----:B------:R-:W-:-:S13]  /*16c0*/  ISETP.NE.AND P0, PT, R102, 0x3, PT ;  /* 0x000000036600780c */ /* 0x000fda0003f05270 */
[----:B------:R-:W-:Y:S05]  /*16d0*/  @!P0 BRA `(.L_x_17) ;  /* 0x0000000000048947 */ /* 0x000fea0003800000 */
[----:B------:R-:W-:Y:S01]  /*16e0*/  BPT.TRAP 0x1 ;  /* 0x000000040000795c */ /* 0x000fe20000300000 */
.L_x_17:
[----:B0-----:R-:W-:Y:S02]  /*16f0*/  IMAD.U32 R3, RZ, RZ, UR38 ;  /* 0x00000026ff037e24 */ /* 0x001fe4000f8e00ff */
[----:B------:R-:W-:-:S03]  /*1700*/  IMAD.U32 R0, RZ, RZ, UR39 ;  /* 0x00000027ff007e24 */ /* 0x000fc6000f8e00ff */
[----:B------:R-:W-:Y:S02]  /*1710*/  LEA R3, R3, UR41, 0x3 ;  /* 0x0000002903037c11 */ /* 0x000fe4000f8e18ff */
[----:B------:R-:W-:-:S04]  /*1720*/  SHF.L.U32 R0, R0, 0x1f, RZ ;  /* 0x0000001f00007819 */ /* 0x000fc800000006ff */
[----:B------:R0:W1:Y:S01]  /*1730*/  SYNCS.PHASECHK.TRANS64.TRYWAIT P1, [R3+URZ], R0 ;  /* 0x00000000030075a7 */ /* 0x000062000802017f */
[----:B------:R-:W-:Y:S05]  /*1740*/  @!P0 BRA `(.L_x_18) ;  /* 0x0000000000048947 */ /* 0x000fea0003800000 */
[----:B------:R-:W-:Y:S01]  /*1750*/  BPT.TRAP 0x1 ;  /* 0x000000040000795c */ /* 0x000fe20000300000 */
.L_x_18:
[----:B------:R-:W-:-:S05]  /*1760*/  IMAD.U32 R4, RZ, RZ, UR42 ;  /* 0x0000002aff047e24 */ /* 0x000fca000f8e00ff */
[----:B------:R-:W-:Y:S01]  /*1770*/  ISETP.GE.AND P2, PT, R4, 0x1, PT ;  /* 0x000000010400780c */ /* 0x000fe20003f46270 */
[----:B-1----:R-:W-:-:S12]  /*1780*/  @P1 BRA `(.L_x_19) ;  /* 0x0000000000081947 */ /* 0x002fd80003800000 */
[----:B------:R-:W1:Y:S02]  /*1790*/  SYNCS.PHASECHK.TRANS64.TRYWAIT P1, [R3+URZ], R0 ;  /* 0x00000000030075a7 */ /* 0x000e64000802017f */
[----:B-1----:R-:W-:Y:S05]  /*17a0*/  @!P1 BRA `(.L_x_20) ;  /* 0x0000006000349947 */ /* 0x002fea0003800000 */
.L_x_19:
[----:B------:R-:W-:Y:S05]  /*17b0*/  WARPSYNC.ALL ;  /* 0x0000000000007948 */ /* 0x000fea0003800000 */
[----:B------:R-:W-:Y:S01]  /*17c0*/  UIADD3 UR4, UR41, 0x180, URZ ;  /* 0x0000018029047890 */ /* 0x000fe2000fffe03f */
[----:B------:R-:W-:Y:S01]  /*17d0*/  WARPGROUP.ARRIVE ;  /* 0x00000000000079c5 */ /* 0x000fe20000000000 */
[----:B------:R-:W-:Y:S02]  /*17e0*/  UIADD3 UR5, UR41, 0xc180, URZ ;  /* 0x0000c18029057890 */ /* 0x000fe4000fffe03f */
[----:B------:R-:W-:Y:S02]  /*17f0*/  USHF.R.U32.HI UR4, URZ, 0x4, UR4 ;  /* 0x000000043f047899 */ /* 0x000fe40008011604 */
[----:B------:R-:W-:-:S02]  /*1800*/  USHF.R.U32.HI UR5, URZ, 0x4, UR5 ;  /* 0x000000043f057899 */ /* 0x000fc40008011605 */
[----:B------:R-:W-:Y:S02]  /*1810*/  ULOP3.LUT UR4, UR4, 0x3fff, URZ, 0xc0, !UPT ;  /* 0x00003fff04047892 */ /* 0x000fe4000f8ec03f */
[----:B------:R-:W-:Y:S02]  /*1820*/  ULOP3.LUT UR5, UR5, 0x3fff, URZ, 0xc0, !UPT ;  /* 0x00003fff05057892 */ /* 0x000fe4000f8ec03f */
[----:B------:R-:W-:Y:S02]  /*1830*/  ULOP3.LUT UR8, UR4, 0x10000, URZ, 0xfc, !UPT ;  /* 0x0001000004087892 */ /* 0x000fe4000f8efc3f */
[----:B------:R-:W-:Y:S02]  /*1840*/  ULOP3.LUT UR9, UR5, 0x10000, URZ, 0xfc, !UPT ;  /* 0x0001000005097892 */ /* 0x000fe4000f8efc3f */
[----:B------:R-:W-:Y:S02]  /*1850*/  ULEA UR10, UR38, UR8, 0x9 ;  /* 0x00000008260a7291 */ /* 0x000fe4000f8e483f */
[----:B------:R-:W-:Y:S01]  /*1860*/  ULEA UR11, UR38, UR9, 0xa ;  /* 0x00000009260b7291 */ /* 0x000fe2000f8e503f */
[----:B------:R-:W-:Y:S01]  /*1870*/  UMOV UR5, 0x40000040 ;  /* 0x4000004000057882 */ /* 0x000fe20000000000 */
[----:B------:R-:W-:-:S03]  /*1880*/  UMOV UR7, 0x40000040 ;  /* 0x4000004000077882 */ /* 0x000fc60000000000 */
[----:B------:R-:W-:Y:S02]  /*1890*/  UMOV UR4, UR10 ;  /* 0x0000000a00047c82 */ /* 0x000fe40008000000 */
[----:B------:R-:W-:Y:S02]  /*18a0*/  UMOV UR6, UR11 ;  /* 0x0000000b00067c82 */ /* 0x000fe40008000000 */
[----:B------:R-:W-:Y:S01]  /*18b0*/  HGMMA.64x128x8.F32.TF32 R24, gdesc[UR4], RZ, !UPT, gsb0 ;  /* 0x05e00000041879f0 */ /* 0x000fe2000c0028ff */
[----:B------:R-:W-:Y:S02]  /*18c0*/  UIADD3 UR4, UR10, 0x2, URZ ;  /* 0x000000020a047890 */ /* 0x000fe4000fffe03f */
[----:B------:R-:W-:Y:S01]  /*18d0*/  UIADD3 UR6, UR11, 0x2, URZ ;  /* 0x000000020b067890 */ /* 0x000fe2000fffe03f */
[----:B------:R-:W-:Y:S01]  /*18e0*/  UMOV UR5, 0x40000040 ;  /* 0x4000004000057882 */ /* 0x000fe20000000000 */
[----:B------:R-:W-:Y:S01]  /*18f0*/  UMOV UR7, 0x40000040 ;  /* 0x4000004000077882 */ /* 0x000fe20000000000 */
[----:B------:R-:W-:-:S02]  /*1900*/  WARPGROUP.DEPBAR.LE gsb0, 0x0 ;  /* 0x00008000000079c5 */ /* 0x000fc40000010000 */
[----:B------:R-:W-:-:S06]  /*1910*/  WARPGROUP.ARRIVE ;  /* 0x00000000000079c5 */ /* 0x000fcc0000000000 */
[----:B------:R-:W-:Y:S01]  /*1920*/  HGMMA.64x128x8.F32.TF32 R24, gdesc[UR4], R24, gsb0 ;  /* 0x05e00000041879f0 */ /* 0x000fe20008002818 */
[----:B------:R-:W-:Y:S02]  /*1930*/  UIADD3 UR4, UR10, 0x4, URZ ;  /* 0x000000040a047890 */ /* 0x000fe4000fffe03f */
[----:B------:R-:W-:Y:S01]  /*1940*/  UIADD3 UR6, UR11, 0x4, URZ ;  /* 0x000000040b067890 */ /* 0x000fe2000fffe03f */
[----:B------:R-:W-:Y:S01]  /*1950*/  UMOV UR5, 0x40000040 ;  /* 0x4000004000057882 */ /* 0x000fe20000000000 */
[----:B------:R-:W-:Y:S01]  /*1960*/  UMOV UR7, 0x40000040 ;  /* 0x4000004000077882 */ /* 0x000fe20000000000 */
[----:B------:R-:W-:Y:S02]  /*1970*/  WARPGROUP.DEPBAR.LE gsb0, 0x0 ;  /* 0x00008000000079c5 */ /* 0x000fe40000010000 */
        /* <DEDUP_REMOVED lines=8> */
[----:B------:R-:W-:Y:S03]  /*1a00*/  HGMMA.64x128x8.F32.TF32 R24, gdesc[UR4], R24, gsb0 ;  /* 0x05e00000041879f0 */ /* 0x000fe60008002818 */
[----:B------:R-:W-:Y:S02]  /*1a10*/  WARPGROUP.DEPBAR.LE gsb0, 0x0 ;  /* 0x00008000000079c5 */ /* 0x000fe40000010000 */
[----:B------:R-:W-:Y:S05]  /*1a20*/  @!P2 BRA `(.L_x_21) ;  /* 0x000000040010a947 */ /* 0x000fea0003800000 */
[----:B------:R-:W-:Y:S01]  /*1a30*/  UIADD3 UR4, UR38, 0x1, URZ ;  /* 0x0000000126047890 */ /* 0x000fe2000fffe03f */
[----:B01----:R-:W-:Y:S01]  /*1a40*/  IMAD.U32 R0, RZ, RZ, UR42 ;  /* 0x0000002aff007e24 */ /* 0x003fe2000f8e00ff */
[----:B------:R-:W-:Y:S02]  /*1a50*/  UMOV UR11, UR38 ;  /* 0x00000026000b7c82 */ /* 0x000fe40008000000 */
[----:B------:R-:W-:-:S04]  /*1a60*/  UISETP.NE.AND UP0, UPT, UR4, 0x6, UPT ;  /* 0x000000060400788c */ /* 0x000fc8000bf05270 */
[----:B------:R-:W-:Y:S02]  /*1a70*/  USEL UR5, URZ, 0x1, UP0 ;  /* 0x000000013f057887 */ /* 0x000fe40008000000 */
[----:B------:R-:W-:Y:S02]  /*1a80*/  USEL UR10, UR4, URZ, UP0 ;  /* 0x0000003f040a7287 */ /* 0x000fe40008000000 */
[----:B------:R-:W-:-:S06]  /*1a90*/  ULOP3.LUT UR5, UR39, UR5, URZ, 0x3c, !UPT ;  /* 0x0000000527057292 */ /* 0x000fcc000f8e3c3f */
[----:B------:R-:W-:-:S07]  /*1aa0*/  IMAD.U32 R5, RZ, RZ, UR5 ;  /* 0x00000005ff057e24 */ /* 0x000fce000f8e00ff */
.L_x_28:
[----:B01----:R-:W-:Y:S05]  /*1ab0*/  @!P0 BRA `(.L_x_22) ;  /* 0x0000000000048947 */ /* 0x003fea0003800000 */
[----:B------:R-:W-:Y:S01]  /*1ac0*/  BPT.TRAP 0x1 ;  /* 0x000000040000795c */ /* 0x000fe20000300000 */
.L_x_22:
[----:B------:R-:W-:Y:S01]  /*1ad0*/  ULEA UR4, UR10, UR41, 0x3 ;  /* 0x000000290a047291 */ /* 0x000fe2000f8e183f */
[----:B------:R-:W-:-:S08]  /*1ae0*/  SHF.L.U32 R3, R5, 0x1f, RZ ;  /* 0x0000001f05037819 */ /* 0x000fd000000006ff */
[----:B------:R0:W1:Y:S01]  /*1af0*/  SYNCS.PHASECHK.TRANS64.TRYWAIT P1, [UR4], R3 ;  /* 0x00000003ff0075a7 */ /* 0x0000620008020144 */
[----:B------:R-:W-:Y:S05]  /*1b00*/  @!P0 BRA `(.L_x_23) ;  /* 0x0000000000048947 */ /* 0x000fea0003800000 */
[----:B------:R-:W-:Y:S01]  /*1b10*/  BPT.TRAP 0x1 ;  /* 0x000000040000795c */ /* 0x000fe20000300000 */
.L_x_23:
[----:B-1----:R-:W-:Y:S05]  /*1b20*/  @P1 BRA `(.L_x_24) ;  /* 0x0000000000081947 */ /* 0x002fea0003800000 */
[----:B------:R-:W1:Y:S02]  /*1b30*/  SYNCS.PHASECHK.TRANS64.TRYWAIT P1, [UR4], R3 ;  /* 0x00000003ff0075a7 */ /* 0x000e640008020144 */
[----:B-1----:R-:W-:Y:S05]  /*1b40*/  @!P1 BRA `(.L_x_25) ;  /* 0x0000005c00609947 */ /* 0x002fea0003800000 */
.L_x_24:
[----:B------:R-:W-:Y:S01]  /*1b50*/  ULEA UR12, UR10, UR8, 0x9 ;  /* 0x000000080a0c7291 */ /* 0x000fe2000f8e483f */
[----:B------:R-:W-:Y:S01]  /*1b60*/  WARPGROUP.ARRIVE ;  /* 0x00000000000079c5 */ /* 0x000fe20000000000 */
[----:B------:R-:W-:Y:S01]  /*1b70*/  ULEA UR13, UR10, UR9, 0xa ;  /* 0x000000090a0d7291 */ /* 0x000fe2000f8e503f */
[----:B------:R-:W-:Y:S01]  /*1b80*/  UMOV UR5, 0x40000040 ;  /* 0x4000004000057882 */ /* 0x000fe20000000000 */
[----:B------:R-:W-:-:S03]  /*1b90*/  UMOV UR7, 0x40000040 ;  /* 0x4000004000077882 */ /* 0x000fc60000000000 */
[----:B------:R-:W-:Y:S02]  /*1ba0*/  UMOV UR4, UR12 ;  /* 0x0000000c00047c82 */ /* 0x000fe40008000000 */
[----:B------:R-:W-:Y:S02]  /*1bb0*/  UMOV UR6, UR13 ;  /* 0x0000000d00067c82 */ /* 0x000fe40008000000 */
[----:B------:R-:W-:Y:S01]  /*1bc0*/  HGMMA.64x128x8.F32.TF32 R24, gdesc[UR4], R24, gsb0 ;  /* 0x05e00000041879f0 */ /* 0x000fe20008002818 */
        /* <DEDUP_REMOVED lines=23> */
[----:B------:R-:W-:Y:S01]  /*1d40*/  BPT.TRAP 0x1 ;  /* 0x000000040000795c */ /* 0x000fe20000300000 */
.L_x_26:
[----:B------:R-:W-:Y:S01]  /*1d50*/  ULEA UR4, UR11, UR41, 0x3 ;  /* 0x000000290b047291 */ /* 0x000fe2000f8e183f */
[----:B------:R-:W-:-:S03]  /*1d60*/  ISETP.GT.U32.AND P1, PT, R23, 0x1, PT ;  /* 0x000000011700780c */ /* 0x000fc60003f24070 */
[----:B------:R-:W-:-:S04]  /*1d70*/  UIADD3 UR4, UR4, 0x30, URZ ;  /* 0x0000003004047890 */ /* 0x000fc8000fffe03f */
[----:B------:R-:W-:-:S09]  /*1d80*/  UPRMT UR4, URZ, 0x654, UR4 ;  /* 0x000006543f047896 */ /* 0x000fd20008000004 */
[----:B------:R-:W-:Y:S01]  /*1d90*/  SYNCS.ARRIVE.TRANS64.RED.A1T0 RZ, [UR4], RZ ;  /* 0x000000ffffff79a7 */ /* 0x000fe20008100404 */
[----:B------:R-:W-:Y:S05]  /*1da0*/  @P1 BRA `(.L_x_27) ;  /* 0x0000000000041947 */ /* 0x000fea0003800000 */
[----:B------:R-:W-:Y:S01]  /*1db0*/  BPT.TRAP 0x1 ;  /* 0x000000040000795c */ /* 0x000fe20000300000 */
.L_x_27:
[----:B------:R-:W-:Y:S01]  /*1dc0*/  UIADD3 UR10, UR10, 0x1, URZ ;  /* 0x000000010a0a7890 */ /* 0x000fe2000fffe03f */
[C---:B------:R-:W-:Y:S01]  /*1dd0*/  ISETP.GT.AND P1, PT, R0.reuse, 0x1, PT ;  /* 0x000000010000780c */ /* 0x040fe20003f24270 */
[----:B------:R-:W-:Y:S01]  /*1de0*/  UIADD3 UR11, UR11, 0x1, URZ ;  /* 0x000000010b0b7890 */ /* 0x000fe2000fffe03f */
[----:B------:R-:W-:Y:S01]  /*1df0*/  VIADD R0, R0, 0xffffffff ;  /* 0xffffffff00007836 */ /* 0x000fe20000000000 */
[----:B------:R-:W-:Y:S02]  /*1e00*/  UISETP.NE.AND UP0, UPT, UR10, 0x6, UPT ;  /* 0x000000060a00788c */ /* 0x000fe4000bf05270 */
[----:B------:R-:W-:Y:S02]  /*1e10*/  UISETP.NE.AND UP1, UPT, UR11, 0x6, UPT ;  /* 0x000000060b00788c */ /* 0x000fe4000bf25270 */
[----:B------:R-:W-:Y:S02]  /*1e20*/  USEL UR4, URZ, 0x1, UP0 ;  /* 0x000000013f047887 */ /* 0x000fe40008000000 */
[----:B------:R-:W-:-:S02]  /*1e30*/  USEL UR10, UR10, URZ, UP0 ;  /* 0x0000003f0a0a7287 */ /* 0x000fc40008000000 */
[----:B------:R-:W-:Y:S02]  /*1e40*/  USEL UR11, UR11, URZ, UP1 ;  /* 0x0000003f0b0b7287 */ /* 0x000fe40008800000 */
[----:B------:R-:W-:Y:S01]  /*1e50*/  LOP3.LUT R5, R5, UR4, RZ, 0x3c, !PT ;  /* 0x0000000405057c12 */ /* 0x000fe2000f8e3cff */
[----:B------:R-:W-:Y:S09]  /*1e60*/  @P1 BRA `(.L_x_28) ;  /* 0xfffffffc00101947 */ /* 0x000ff2000383ffff */
.L_x_21:
[----:B01----:R-:W0:Y:S01]  /*1e70*/  LDC R0, c[0x0][0x28c] ;  /* 0x0000a300ff007b82 */ /* 0x003e220000000800 */
[----:B------:R-:W-:-:S04]  /*1e80*/  IMAD.U32 R3, RZ, RZ, UR47 ;  /* 0x0000002fff037e24 */ /* 0x000fc8000f8e00ff */
[----:B------:R1:W-:Y:S01]  /*1e90*/  SYNCS.ARRIVE.TRANS64.A1T0 RZ, [R3+UR46], RZ ;  /* 0x000000ff03ff79a7 */ /* 0x0003e2000810002e */
[----:B0-----:R-:W-:-:S13]  /*1ea0*/  ISETP.GE.AND P1, PT, R0, 0x1, PT ;  /* 0x000000010000780c */ /* 0x001fda0003f26270 */
[----:B-1----:R-:W-:Y:S05]  /*1eb0*/  @!P1 BRA `(.L_x_29) ;  /* 0x0000000000349947 */ /* 0x002fea0003800000 */
[----:B------:R-:W-:Y:S05]  /*1ec0*/  @!P0 BRA `(.L_x_30) ;  /* 0x0000000000048947 */ /* 0x000fea0003800000 */
[----:B------:R-:W-:Y:S01]  /*1ed0*/  BPT.TRAP 0x1 ;  /* 0x000000040000795c */ /* 0x000fe20000300000 */
.L_x_30:
[----:B------:R-:W-:Y:S01]  /*1ee0*/  UIADD3 UR6, UR38, UR42, URZ ;  /* 0x0000002a26067290 */ /* 0x000fe2000fffe03f */
[----:B------:R-:W-:-:S03]  /*1ef0*/  ISETP.GT.U32.AND P0, PT, R23, 0x1, PT ;  /* 0x000000011700780c */ /* 0x000fc60003f04070 */
[----:B------:R-:W-:-:S04]  /*1f00*/  UIMAD.WIDE.U32 UR4, UR6, -0x55555555, URZ ;  /* 0xaaaaaaab060478a5 */ /* 0x000fc8000f8e003f */
[----:B------:R-:W-:-:S04]  /*1f10*/  USHF.R.U32.HI UR4, URZ, 0x2, UR5 ;  /* 0x000000023f047899 */ /* 0x000fc80008011605 */
[----:B------:R-:W-:-:S04]  /*1f20*/  UIMAD UR6, UR4, -0x6, UR6 ;  /* 0xfffffffa040678a4 */ /* 0x000fc8000f8e0206 */
[----:B------:R-:W-:-:S04]  /*1f30*/  ULEA UR6, UR6, UR41, 0x3 ;  /* 0x0000002906067291 */ /* 0x000fc8000f8e183f */
[----:B------:R-:W-:-:S04]  /*1f40*/  UIADD3 UR6, UR6, 0x30, URZ ;  /* 0x0000003006067890 */ /* 0x000fc8000fffe03f */
[----:B------:R-:W-:-:S09]  /*1f50*/  UPRMT UR6, URZ, 0x654, UR6 ;  /* 0x000006543f067896 */ /* 0x000fd20008000006 */
[----:B------:R-:W-:Y:S01]  /*1f60*/  SYNCS.ARRIVE.TRANS64.RED.A1T0 RZ, [UR6], RZ ;  /* 0x000000ffffff79a7 */ /* 0x000fe20008100406 */
[----:B------:R-:W-:Y:S05]  /*1f70*/  @P0 BRA `(.L_x_29) ;  /* 0x0000000000040947 */ /* 0x000fea0003800000 */
[----:B------:R-:W-:Y:S01]  /*1f80*/  BPT.TRAP 0x1 ;  /* 0x000000040000795c */ /* 0x000fe20000300000 */
.L_x_29:
[----:B------:R-:W-:Y:S01]  /*1f90*/  SHF.L.U32 R0, R103, 0x1f, RZ ;  /* 0x0000001f67007819 */ /* 0x000fe200000006ff */
[----:B------:R-:W-:Y:S01]  /*1fa0*/  UIADD3 UR38, UR38, UR45, URZ ;  /* 0x0000002d26267290 */ /* 0x000fe2000fffe03f */
[----:B------:R-:W-:Y:S01]  /*1fb0*/  SHF.R.S32.HI R9, RZ, 0x1f, R19 ;  /* 0x0000001fff097819 */ /* 0x000fe20000011413 */
[----:B------:R-:W-:Y:S01]  /*1fc0*/  UISETP.GE.U32.AND UP1, UPT, UR45, 0x6, UPT ;  /* 0x000000062d00788c */ /* 0x000fe2000bf26070 */
[----:B------:R-:W0:Y:S01]  /*1fd0*/  SYNCS.PHASECHK.TRANS64.TRYWAIT P0, [UR43+0x8], R0 ;  /* 0x00000800ff0075a7 */ /* 0x000e22000800016b */
[----:B------:R-:W-:-:S04]  /*1fe0*/  UISETP.GT.U32.AND UP0, UPT, UR38, 0x5, UPT ;  /* 0x000000052600788c */ /* 0x000fc8000bf04070 */
[----:B------:R-:W-:-:S04]  /*1ff0*/  UISETP.LT.U32.AND UP0, UPT, UR45, 0x6, UP0 ;  /* 0x000000062d00788c */ /* 0x000fc80008701070 */
[----:B------:R-:W-:Y:S02]  /*2000*/  USEL UR6, URZ, 0x1, !UP0 ;  /* 0x000000013f067887 */ /* 0x000fe4000c000000 */
[----:B------:R-:W-:Y:S02]  /*2010*/  @UP1 UIMAD.WIDE.U32 UR4, UR38, -0x55555555, URZ ;  /* 0xaaaaaaab260418a5 */ /* 0x000fe4000f8e003f */
[----:B------:R-:W-:Y:S02]  /*2020*/  ULOP3.LUT UR39, UR39, UR6, URZ, 0x3c, !UPT ;  /* 0x0000000627277292 */ /* 0x000fe4000f8e3c3f */
[----:B------:R-:W-:-:S04]  /*2030*/  @UP1 USHF.R.U32.HI UR4, URZ, 0x2, UR5 ;  /* 0x000000023f041899 */ /* 0x000fc80008011605 */
[----:B------:R-:W-:Y:S01]  /*2040*/  @UP1 ULOP3.LUT UR39, UR39, 0x1, UR4, 0x78, !UPT ;  /* 0x0000000127271892 */ /* 0x000fe2000f8e7804 */
[----:B0-----:R-:W-:Y:S11]  /*2050*/  @!P0 BRA `(.L_x_31) ;  /* 0x0000005800348947 */ /* 0x001ff60003800000 */
.L_x_187:
[----:B------:R-:W-:Y:S01]  /*2060*/  ULDC.64 UR4, c[0x0][0x5d0] ;  /* 0x0001740000047ab9 */ /* 0x000fe20000000a00 */
[----:B------:R-:W-:Y:S01]  /*2070*/  ULDC UR6, c[0x0][0x284] ;  /* 0x0000a10000067ab9 */ /* 0x000fe20000000800 */
[----:B0-----:R-:W-:Y:S02]  /*2080*/  IMAD R0, R9, UR4, RZ ;  /* 0x0000000409007c24 */ /* 0x001fe4000f8e02ff */
[----:B------:R-:W-:Y:S02]  /*2090*/  IMAD.SHL.U32 R12, R18, 0x80, RZ ;  /* 0x00000080120c7824 */ /* 0x000fe400078e00ff */
[C---:B------:R-:W-:Y:S02]  /*20a0*/  IMAD R3, R19.reuse, UR5, R0 ;  /* 0x0000000513037c24 */ /* 0x040fe4000f8e0200 */
[----:B------:R-:W-:Y:S01]  /*20b0*/  IMAD.SHL.U32 R0, R22, 0x40, RZ ;  /* 0x0000004016007824 */ /* 0x000fe200078e00ff */
[----:B------:R-:W-:Y:S01]  /*20c0*/  SHF.R.S32.HI R13, RZ, 0x1f, R12 ;  /* 0x0000001fff0d7819 */ /* 0x000fe2000001140c */
[----:B------:R-:W-:Y:S01]  /*20d0*/  IMAD.WIDE.U32 R4, R19, UR4, R92 ;  /* 0x0000000413047c25 */ /* 0x000fe2000f8e005c */
[----:B------:R-:W-:-:S02]  /*20e0*/  ULDC.64 UR4, c[0x0][0x5c8] ;  /* 0x0001720000047ab9 */ /* 0x000fc40000000a00 */
[----:B------:R-:W-:Y:S01]  /*20f0*/  ISETP.GE.AND P0, PT, R0, UR6, PT ;  /* 0x0000000600007c0c */ /* 0x000fe2000bf06270 */
[----:B------:R-:W-:Y:S01]  /*2100*/  ULDC UR6, c[0x0][0x288] ;  /* 0x0000a20000067ab9 */ /* 0x000fe20000000800 */
[----:B------:R-:W-:Y:S01]  /*2110*/  IADD3 R4, P1, R12, R4, RZ ;  /* 0x000000040c047210 */ /* 0x000fe20007f3e0ff */
[----:B------:R-:W-:Y:S01]  /*2120*/  IMAD.WIDE R20, R22, 0x40, R90 ;  /* 0x0000004016147825 */ /* 0x000fe200078e025a */
[----:B------:R-:W-:Y:S02]  /*2130*/  ISETP.GE.OR P0, PT, R12, UR6, P0 ;  /* 0x000000060c007c0c */ /* 0x000fe40008706670 */
[----:B------:R-:W-:Y:S01]  /*2140*/  IADD3.X R5, R13, R5, R3, P1, !PT ;  /* 0x000000050d057210 */ /* 0x000fe20000ffe403 */
[----:B------:R-:W-:-:S04]  /*2150*/  IMAD R7, R21, UR4, RZ ;  /* 0x0000000415077c24 */ /* 0x000fc8000f8e02ff */
[C---:B------:R-:W-:Y:S02]  /*2160*/  IMAD R7, R20.reuse, UR5, R7 ;  /* 0x0000000514077c24 */ /* 0x040fe4000f8e0207 */
[----:B------:R-:W-:-:S04]  /*2170*/  IMAD.WIDE.U32 R104, R20, UR4, R4 ;  /* 0x0000000414687c25 */ /* 0x000fc8000f8e0004 */
[----:B------:R-:W-:Y:S05]  /*2180*/  @P0 BRA `(.L_x_32) ;  /* 0x0000003c00d80947 */ /* 0x000fea0003800000 */
[----:B-----5:R-:W-:Y:S01]  /*2190*/  FSETP.NEU.AND P1, PT, R89, RZ, PT ;  /* 0x000000ff5900720b */ /* 0x020fe20003f2d000 */
[----:B------:R-:W-:Y:S01]  /*21a0*/  IMAD.IADD R3, R97, 0x1, -R12 ;  /* 0x0000000161037824 */ /* 0x000fe200078e0a0c */
[----:B------:R-:W-:Y:S01]  /*21b0*/  BSSY B0, `(.L_x_32) ;  /* 0x00003f3000007945 */ /* 0x000fe20003800000 */
[----:B------:R-:W-:Y:S02]  /*21c0*/  IMAD.IADD R0, R101, 0x1, -R0 ;  /* 0x0000000165007824 */ /* 0x000fe400078e0a00 */
[----:B------:R-:W-:Y:S01]  /*21d0*/  IMAD.IADD R113, R105, 0x1, R7 ;  /* 0x0000000169717824 */ /* 0x000fe200078e0207 */
[----:B------:R-:W-:-:S04]  /*21e0*/  ISETP.GT.AND P0, PT, R3, RZ, PT ;  /* 0x000000ff0300720c */ /* 0x000fc80003f04270 */
[----:B------:R-:W-:-:S03]  /*21f0*/  ISETP.GT.AND P2, PT, R0, RZ, P0 ;  /* 0x000000ff0000720c */ /* 0x000fc60000744270 */
[----:B------:R-:W-:Y:S10]  /*2200*/  @!P1 BRA `(.L_x_33) ;  /* 0x0000002c001c9947 */ /* 0x000ff40003800000 */
[----:B------:R-:W0:Y:S01]  /*2210*/  LDC.64 R106, c[0x0][0x5b8] ;  /* 0x00016e00ff6a7b82 */ /* 0x000e220000000a00 */
[----:B------:R-:W-:-:S07]  /*2220*/  ULDC.64 UR4, c[0x0][0x5c0] ;  /* 0x0001700000047ab9 */ /* 0x000fce0000000a00 */
[----:B------:R-:W1:Y:S08]  /*2230*/  LDC.64 R108, c[0x0][0x5b0] ;  /* 0x00016c00ff6c7b82 */ /* 0x000e700000000a00 */
[----:B------:R-:W2:Y:S01]  /*2240*/  LDC.64 R110, c[0x0][0x5a8] ;  /* 0x00016a00ff6e7b82 */ /* 0x000ea20000000a00 */
[-C--:B0-----:R-:W-:Y:S02]  /*2250*/  IMAD R6, R9, R106.reuse, RZ ;  /* 0x0000006a09067224 */ /* 0x081fe400078e02ff */
[----:B------:R-:W-:-:S04]  /*2260*/  IMAD.WIDE.U32 R4, R19, R106, R92 ;  /* 0x0000006a13047225 */ /* 0x000fc800078e005c */
[----:B------:R-:W-:Y:S01]  /*2270*/  IMAD R105, R19, R107, R6 ;  /* 0x0000006b13697224 */ /* 0x000fe200078e0206 */
[----:B------:R-:W-:Y:S01]  /*2280*/  IADD3 R6, P1, R12, R4, RZ ;  /* 0x000000040c067210 */ /* 0x000fe20007f3e0ff */
[----:B-1----:R-:W-:-:S03]  /*2290*/  IMAD R4, R21, R108, RZ ;  /* 0x0000006c15047224 */ /* 0x002fc600078e02ff */
[----:B------:R-:W-:Y:S01]  /*22a0*/  IADD3.X R7, R13, R5, R105, P1, !PT ;  /* 0x000000050d077210 */ /* 0x000fe20000ffe469 */
[C---:B------:R-:W-:Y:S02]  /*22b0*/  IMAD R21, R20.reuse, R109, R4 ;  /* 0x0000006d14157224 */ /* 0x040fe400078e0204 */
[----:B------:R-:W-:-:S04]  /*22c0*/  IMAD.WIDE.U32 R4, R20, R108, R6 ;  /* 0x0000006c14047225 */ /* 0x000fc800078e0006 */
[----:B------:R-:W-:Y:S01]  /*22d0*/  IMAD.IADD R5, R5, 0x1, R21 ;  /* 0x0000000105057824 */ /* 0x000fe200078e0215 */
[----:B--2---:R-:W-:-:S04]  /*22e0*/  LEA R10, P1, R4, R110, 0x2 ;  /* 0x0000006e040a7211 */ /* 0x004fc800078210ff */
[----:B------:R-:W-:-:S05]  /*22f0*/  LEA.HI.X R11, R4, R111, R5, 0x2, P1 ;  /* 0x0000006f040b7211 */ /* 0x000fca00008f1405 */
[----:B------:R0:W2:Y:S01]  /*2300*/  @P2 LDG.E.LTC128B R18, desc[UR36][R10.64] ;  /* 0x000000240a122981 */ /* 0x0000a2000c1e1920 */
[----:B------:R-:W-:Y:S01]  /*2310*/  IMAD.WIDE.U32 R4, R20, R108, R12 ;  /* 0x0000006c14047225 */ /* 0x000fe200078e000c */
[----:B------:R-:W-:Y:S01]  /*2320*/  LEA R8, P3, R104, UR4, 0x2 ;  /* 0x0000000468087c11 */ /* 0x000fe2000f8610ff */
[----:B------:R-:W-:Y:S01]  /*2330*/  BSSY B1, `(.L_x_34) ;  /* 0x0000014000017945 */ /* 0x000fe20003800000 */
[----:B------:R-:W-:Y:S02]  /*2340*/  IADD3 R14, P1, R92, R4, RZ ;  /* 0x000000045c0e7210 */ /* 0x000fe40007f3e0ff */
[----:B------:R-:W-:Y:S02]  /*2350*/  LEA.HI.X R9, R104, UR5, R113, 0x2, P3 ;  /* 0x0000000568097c11 */ /* 0x000fe400098f1471 */
[----:B------:R-:W-:Y:S01]  /*2360*/  IADD3.X R15, R93, R21, R5, P1, !PT ;  /* 0x000000155d0f7210 */ /* 0x000fe20000ffe405 */
[----:B0-----:R-:W-:Y:S01]  /*2370*/  IMAD.SHL.U32 R10, R108, 0x8, RZ ;  /* 0x000000086c0a7824 */ /* 0x001fe200078e00ff */
[----:B------:R-:W-:-:S02]  /*2380*/  ISETP.GT.AND P1, PT, R3, 0x1, PT ;  /* 0x000000010300780c */ /* 0x000fc40003f24270 */
[----:B------:R-:W-:Y:S01]  /*2390*/  SHF.L.U64.HI R11, R108, 0x3, R109 ;  /* 0x000000036c0b7819 */ /* 0x000fe2000001026d */
[----:B------:R-:W-:Y:S01]  /*23a0*/  IMAD.WIDE.U32 R14, R19, R106, R14 ;  /* 0x0000006a130e7225 */ /* 0x000fe200078e000e */
[----:B------:R-:W-:-:S03]  /*23b0*/  ISETP.GT.AND P3, PT, R0, RZ, P1 ;  /* 0x000000ff0000720c */ /* 0x000fc60000f64270 */
[----:B------:R-:W-:Y:S01]  /*23c0*/  IMAD.WIDE.U32 R10, R20, R108, R10 ;  /* 0x0000006c140a7225 */ /* 0x000fe200078e000a */
[----:B--2---:R-:W-:-:S05]  /*23d0*/  LOP3.LUT R4, R18, 0xffffe000, RZ, 0xc0, !PT ;  /* 0xffffe00012047812 */ /* 0x004fca00078ec0ff */
[----:B------:R-:W-:Y:S01]  /*23e0*/  FMUL R5, R4, R89 ;  /* 0x0000005904057220 */ /* 0x000fe20000400000 */
[----:B------:R-:W-:-:S03]  /*23f0*/  LEA R4, P4, R14, R110, 0x2 ;  /* 0x0000006e0e047211 */ /* 0x000fc600078810ff */
[----:B------:R-:W-:Y:S01]  /*2400*/  FFMA R107, R24, R88, R5 ;  /* 0x00000058186b7223 */ /* 0x000fe20000000005 */
[----:B------:R-:W-:-:S04]  /*2410*/  IMAD.IADD R5, R105, 0x1, R15 ;  /* 0x0000000169057824 */ /* 0x000fc800078e020f */
[----:B------:R-:W-:Y:S02]  /*2420*/  F2FP.TF32.F32.PACK_B R107, R107 ;  /* 0x0000006bff6b723e */ /* 0x000fe400024050ff */
[----:B------:R-:W-:-:S03]  /*2430*/  LEA.HI.X R5, R14, R111, R5, 0x2, P4 ;  /* 0x0000006f0e057211 */ /* 0x000fc600020f1405 */
[----:B------:R0:W-:Y:S01]  /*2440*/  @P2 STG.E desc[UR36][R8.64], R107 ;  /* 0x0000006b08002986 */ /* 0x0001e2000c101924 */
[----:B------:R-:W-:Y:S05]  /*2450*/  @!P3 BRA `(.L_x_35) ;  /* 0x000000000004b947 */ /* 0x000fea0003800000 */
[----:B------:R1:W5:Y:S02]  /*2460*/  LDG.E.LTC128B R18, desc[UR36][R4.64+0x4] ;  /* 0x0000042404127981 */ /* 0x000364000c1e1920 */
.L_x_35:
[----:B------:R-:W-:Y:S05]  /*2470*/  BSYNC B1 ;  /* 0x0000000000017941 */ /* 0x000fea0003800000 */
.L_x_34:
[----:B-----5:R-:W-:Y:S01]  /*2480*/  LOP3.LUT R14, R18, 0xffffe000, RZ, 0xc0, !PT ;  /* 0xffffe000120e7812 */ /* 0x020fe200078ec0ff */
[----:B------:R-:W-:Y:S01]  /*2490*/  IMAD.IADD R21, R21, 0x1, R11 ;  /* 0x0000000115157824 */ /* 0x000fe200078e020b */
[----:B------:R-:W-:Y:S02]  /*24a0*/  IADD3 R6, P2, R6, R10, RZ ;  /* 0x0000000a06067210 */ /* 0x000fe40007f5e0ff */
[----:B------:R-:W-:Y:S01]  /*24b0*/  ISETP.GT.AND P0, PT, R0, 0x8, P0 ;  /* 0x000000080000780c */ /* 0x000fe20000704270 */
[----:B------:R-:W-:Y:S02]  /*24c0*/  FMUL R14, R14, R89 ;  /* 0x000000590e0e7220 */ /* 0x000fe40000400000 */
[----:B------:R-:W-:Y:S02]  /*24d0*/  IMAD.X R7, R21, 0x1, R7, P2 ;  /* 0x0000000115077824 */ /* 0x000fe400010e0607 */
[----:B------:R-:W-:Y:S01]  /*24e0*/  FFMA R25, R25, R88, R14 ;  /* 0x0000005819197223 */ /* 0x000fe2000000000e */
[----:B------:R-:W-:-:S04]  /*24f0*/  LEA R14, P2, R6, R110, 0x2 ;  /* 0x0000006e060e7211 */ /* 0x000fc800078410ff */
[----:B------:R-:W-:Y:S01]  /*2500*/  LEA.HI.X R15, R6, R111, R7, 0x2, P2 ;  /* 0x0000006f060f7211 */ /* 0x000fe200010f1407 */
[----:B------:R-:W-:Y:S01]  /*2510*/  @P3 IMAD.MOV.U32 R6, RZ, RZ, R8 ;  /* 0x000000ffff063224 */ /* 0x000fe200078e0008 */
[----:B------:R-:W-:Y:S01]  /*2520*/  F2FP.TF32.F32.PACK_B R25, R25 ;  /* 0x00000019ff19723e */ /* 0x000fe200024050ff */
[----:B------:R-:W-:-:S05]  /*2530*/  @P3 IMAD.MOV.U32 R7, RZ, RZ, R9 ;  /* 0x000000ffff073224 */ /* 0x000fca00078e0009 */
[----:B------:R2:W-:Y:S04]  /*2540*/  @P3 STG.E desc[UR36][R6.64+0x4], R25 ;  /* 0x0000041906003986 */ /* 0x0005e8000c101924 */
[----:B------:R-:W3:Y:S01]  /*2550*/  @P0 LDG.E.LTC128B R18, desc[UR36][R14.64] ;  /* 0x000000240e120981 */ /* 0x000ee2000c1e1920 */
[----:B------:R-:W-:Y:S01]  /*2560*/  IADD3 R12, P2, P3, R92, R10, R12 ;  /* 0x0000000a5c0c7210 */ /* 0x000fe20007b5e00c */
[----:B------:R-:W-:Y:S01]  /*2570*/  BSSY B1, `(.L_x_36) ;  /* 0x0000011000017945 */ /* 0x000fe20003800000 */
[----:B------:R-:W-:Y:S02]  /*2580*/  ISETP.GT.AND P1, PT, R0, 0x8, P1 ;  /* 0x000000080000780c */ /* 0x000fe40000f24270 */
[----:B------:R-:W-:-:S03]  /*2590*/  IADD3.X R13, R93, R21, R13, P2, P3 ;  /* 0x000000155d0d7210 */ /* 0x000fc600017e640d */
[----:B------:R-:W-:Y:S01]  /*25a0*/  IMAD.WIDE.U32 R12, R19, R106, R12 ;  /* 0x0000006a130c7225 */ /* 0x000fe200078e000c */
[----:B------:R-:W-:-:S03]  /*25b0*/  SHF.L.U64.HI R19, R94, 0x2, R95 ;  /* 0x000000025e137819 */ /* 0x000fc6000001025f */
[----:B------:R-:W-:Y:S01]  /*25c0*/  IMAD.IADD R13, R105, 0x1, R13 ;  /* 0x00000001690d7824 */ /* 0x000fe200078e020d */
[----:B--2---:R-:W-:-:S04]  /*25d0*/  LEA R6, P3, R12, R110, 0x2 ;  /* 0x0000006e0c067211 */ /* 0x004fc800078610ff */
[----:B------:R-:W-:Y:S02]  /*25e0*/  LEA.HI.X R7, R12, R111, R13, 0x2, P3 ;  /* 0x0000006f0c077211 */ /* 0x000fe400018f140d */
[----:B---3--:R-:W-:-:S05]  /*25f0*/  LOP3.LUT R10, R18, 0xffffe000, RZ, 0xc0, !PT ;  /* 0xffffe000120a7812 */ /* 0x008fca00078ec0ff */
[----:B------:R-:W-:Y:S01]  /*2600*/  FMUL R11, R10, R89 ;  /* 0x000000590a0b7220 */ /* 0x000fe20000400000 */
[----:B------:R-:W-:-:S03]  /*2610*/  LEA R10, P2, R94, R8, 0x2 ;  /* 0x000000085e0a7211 */ /* 0x000fc600078410ff */
[----:B------:R-:W-:Y:S02]  /*2620*/  FFMA R21, R26, R88, R11 ;  /* 0x000000581a157223 */ /* 0x000fe4000000000b */
[----:B------:R-:W-:-:S03]  /*2630*/  IMAD.X R11, R19, 0x1, R9, P2 ;  /* 0x00000001130b7824 */ /* 0x000fc600010e0609 */
[----:B------:R-:W-:-:S05]  /*2640*/  F2FP.TF32.F32.PACK_B R21, R21 ;  /* 0x00000015ff15723e */ /* 0x000fca00024050ff */
[----:B------:R2:W-:Y:S01]  /*2650*/  @P0 STG.E desc[UR36][R10.64], R21 ;  /* 0x000000150a000986 */ /* 0x0005e2000c101924 */
[----:B------:R-:W-:Y:S05]  /*2660*/  @!P1 BRA `(.L_x_37) ;  /* 0x0000000000049947 */ /* 0x000fea0003800000 */
[----:B------:R3:W5:Y:S02]  /*2670*/  LDG.E.LTC128B R18, desc[UR36][R6.64+0x4] ;  /* 0x0000042406127981 */ /* 0x000764000c1e1920 */
.L_x_37:
[----:B------:R-:W-:Y:S05]  /*2680*/  BSYNC B1 ;  /* 0x0000000000017941 */ /* 0x000fea0003800000 */
.L_x_36:
[----:B-----5:R-:W-:Y:S01]  /*2690*/  LOP3.LUT R12, R18, 0xffffe000, RZ, 0xc0, !PT ;  /* 0xffffe000120c7812 */ /* 0x020fe200078ec0ff */
[----:B------:R-:W-:Y:S01]  /*26a0*/  BSSY B1, `(.L_x_38) ;  /* 0x0000009000017945 */ /* 0x000fe20003800000 */
[----:B------:R-:W-:-:S03]  /*26b0*/  ISETP.GT.AND P0, PT, R3, 0x8, PT ;  /* 0x000000080300780c */ /* 0x000fc60003f04270 */
[----:B------:R-:W-:Y:S01]  /*26c0*/  FMUL R12, R12, R89 ;  /* 0x000000590c0c7220 */ /* 0x000fe20000400000 */
[----:B------:R-:W-:-:S03]  /*26d0*/  ISETP.GT.AND P2, PT, R0, RZ, P0 ;  /* 0x000000ff0000720c */ /* 0x000fc60000744270 */
[----:B------:R-:W-:-:S05]  /*26e0*/  FFMA R27, R27, R88, R12 ;  /* 0x000000581b1b7223 */ /* 0x000fca000000000c */
[----:B------:R-:W-:-:S05]  /*26f0*/  F2FP.TF32.F32.PACK_B R27, R27 ;  /* 0x0000001bff1b723e */ /* 0x000fca00024050ff */
[----:B------:R4:W-:Y:S01]  /*2700*/  @P1 STG.E desc[UR36][R10.64+0x4], R27 ;  /* 0x0000041b0a001986 */ /* 0x0009e2000c101924 */
[----:B------:R-:W-:Y:S05]  /*2710*/  @!P2 BRA `(.L_x_39) ;  /* 0x000000000004a947 */ /* 0x000fea0003800000 */
[----:B------:R0:W5:Y:S02]  /*2720*/  LDG.E.LTC128B R18, desc[UR36][R4.64+0x20] ;  /* 0x0000202404127981 */ /* 0x000164000c1e1920 */
.L_x_39:
[----:B------:R-:W-:Y:S05]  /*2730*/  BSYNC B1 ;  /* 0x0000000000017941 */ /* 0x000fea0003800000 */
.L_x_38:
        /* <DEDUP_REMOVED lines=10> */
.L_x_41:
[----:B------:R-:W-:Y:S05]  /*27e0*/  BSYNC B1 ;  /* 0x0000000000017941 */ /* 0x000fea0003800000 */
.L_x_40:
[----:B-----5:R-:W-:Y:S01]  /*27f0*/  LOP3.LUT R12, R18, 0xffffe000, RZ, 0xc0, !PT ;  /* 0xffffe000120c7812 */ /* 0x020fe200078ec0ff */
[----:B------:R-:W-:Y:S01]  /*2800*/  BSSY B1, `(.L_x_42) ;  /* 0x0000008000017945 */ /* 0x000fe20003800000 */
[----:B------:R-:W-:-:S03]  /*2810*/  ISETP.GT.AND P0, PT, R0, 0x8, P0 ;  /* 0x000000080000780c */ /* 0x000fc60000704270 */
[----:B------:R-:W-:-:S04]  /*2820*/  FMUL R12, R12, R89 ;  /* 0x000000590c0c7220 */ /* 0x000fc80000400000 */
[----:B------:R-:W-:-:S05]  /*2830*/  FFMA R29, R29, R88, R12 ;  /* 0x000000581d1d7223 */ /* 0x000fca000000000c */
[----:B------:R-:W-:-:S05]  /*2840*/  F2FP.TF32.F32.PACK_B R29, R29 ;  /* 0x0000001dff1d723e */ /* 0x000fca00024050ff */
[----:B------:R0:W-:Y:S01]  /*2850*/  @P3 STG.E desc[UR36][R8.64+0x24], R29 ;  /* 0x0000241d08003986 */ /* 0x0001e2000c101924 */
[----:B------:R-:W-:Y:S05]  /*2860*/  @!P0 BRA `(.L_x_43) ;  /* 0x0000000000048947 */ /* 0x000fea0003800000 */
[----:B------:R0:W5:Y:S02]  /*2870*/  LDG.E.LTC128B R18, desc[UR36][R6.64+0x20] ;  /* 0x0000202406127981 */ /* 0x000164000c1e1920 */
.L_x_43:
[----:B------:R-:W-:Y:S05]  /*2880*/  BSYNC B1 ;  /* 0x0000000000017941 */ /* 0x000fea0003800000 */
.L_x_42:
[----:B-----5:R-:W-:Y:S01]  /*2890*/  LOP3.LUT R12, R18, 0xffffe000, RZ, 0xc0, !PT ;  /* 0xffffe000120c7812 */ /* 0x020fe200078ec0ff */
[----:B------:R-:W-:Y:S01]  /*28a0*/  BSSY B1, `(.L_x_44) ;  /* 0x0000008000017945 */ /* 0x000fe20003800000 */
[----:B------:R-:W-:-:S03]  /*28b0*/  ISETP.GT.AND P1, PT, R0, 0x8, P1 ;  /* 0x000000080000780c */ /* 0x000fc60000f24270 */
[----:B0-----:R-:W-:-:S04]  /*28c0*/  FMUL R13, R12, R89 ;  /* 0x000000590c0d7220 */ /* 0x001fc80000400000 */
[----:B------:R-:W-:-:S05]  /*28d0*/  FFMA R13, R30, R88, R13 ;  /* 0x000000581e0d7223 */ /* 0x000fca000000000d */
[----:B------:R-:W-:-:S05]  /*28e0*/  F2FP.TF32.F32.PACK_B R13, R13 ;  /* 0x0000000dff0d723e */ /* 0x000fca00024050ff */
[----:B------:R0:W-:Y:S01]  /*28f0*/  @P0 STG.E desc[UR36][R10.64+0x20], R13 ;  /* 0x0000200d0a000986 */ /* 0x0001e2000c101924 */
[----:B------:R-:W-:Y:S05]  /*2900*/  @!P1 BRA `(.L_x_45) ;  /* 0x0000000000049947 */ /* 0x000fea0003800000 */
[----:B------:R0:W5:Y:S02]  /*2910*/  LDG.E.LTC128B R18, desc[UR36][R6.64+0x24] ;  /* 0x0000242406127981 */ /* 0x000164000c1e1920 */
.L_x_45:
[----:B------:R-:W-:Y:S05]  /*2920*/  BSYNC B1 ;  /* 0x0000000000017941 */ /* 0x000fea0003800000 */
.L_x_44:
        /* <DEDUP_REMOVED lines=10> */
.L_x_47:
[----:B------:R-:W-:Y:S05]  /*29d0*/  BSYNC B1 ;  /* 0x0000000000017941 */ /* 0x000fea0003800000 */
.L_x_46:
[----:B-----5:R-:W-:Y:S01]  /*29e0*/  LOP3.LUT R12, R18, 0xffffe000, RZ, 0xc0, !PT ;  /* 0xffffe000120c7812 */ /* 0x020fe200078ec0ff */
[----:B------:R-:W-:Y:S01]  /*29f0*/  BSSY B1, `(.L_x_48) ;  /* 0x0000009000017945 */ /* 0x000fe20003800000 */
[----:B------:R-:W-:-:S03]  /*2a00*/  ISETP.GT.AND P1, PT, R3, 0x11, PT ;  /* 0x000000110300780c */ /* 0x000fc60003f24270 */
[----:B0-----:R-:W-:Y:S01]  /*2a10*/  FMUL R13, R12, R89 ;  /* 0x000000590c0d7220 */ /* 0x001fe20000400000 */
[----:B------:R-:W-:-:S03]  /*2a20*/  ISETP.GT.AND P3, PT, R0, RZ, P1 ;  /* 0x000000ff0000720c */ /* 0x000fc60000f64270 */
[----:B------:R-:W-:-:S05]  /*2a30*/  FFMA R13, R32, R88, R13 ;  /* 0x00000058200d7223 */ /* 0x000fca000000000d */
[----:B------:R-:W-:-:S05]  /*2a40*/  F2FP.TF32.F32.PACK_B R13, R13 ;  /* 0x0000000dff0d723e */ /* 0x000fca00024050ff */
[----:B------:R0:W-:Y:S01]  /*2a50*/  @P2 STG.E desc[UR36][R8.64+0x40], R13 ;  /* 0x0000400d08002986 */ /* 0x0001e2000c101924 */
[----:B------:R-:W-:Y:S05]  /*2a60*/  @!P3 BRA `(.L_x_49) ;  /* 0x000000000004b947 */ /* 0x000fea0003800000 */
[----:B------:R0:W5:Y:S02]  /*2a70*/  LDG.E.LTC128B R18, desc[UR36][R4.64+0x44] ;  /* 0x0000442404127981 */ /* 0x000164000c1e1920 */
.L_x_49:
[----:B------:R-:W-:Y:S05]  /*2a80*/  BSYNC B1 ;  /* 0x0000000000017941 */ /* 0x000fea0003800000 */
.L_x_48:
        /* <DEDUP_REMOVED lines=9> */
.L_x_51:
[----:B------:R-:W-:Y:S05]  /*2b20*/  BSYNC B1 ;  /* 0x0000000000017941 */ /* 0x000fea0003800000 */
.L_x_50:
        /* <DEDUP_REMOVED lines=9> */
.L_x_53:
[----:B------:R-:W-:Y:S05]  /*2bc0*/  BSYNC B1 ;  /* 0x0000000000017941 */ /* 0x000fea0003800000 */
.L_x_52:
        /* <DEDUP_REMOVED lines=10> */
.L_x_55:
[----:B------:R-:W-:Y:S05]  /*2c70*/  BSYNC B1 ;  /* 0x0000000000017941 */ /* 0x000fea0003800000 */
.L_x_54:
        /* <DEDUP_REMOVED lines=10> */
.L_x_57:
[----:B------:R-:W-:Y:S05]  /*2d20*/  BSYNC B1 ;  /* 0x0000000000017941 */ /* 0x000fea0003800000 */
.L_x_56:
        /* <DEDUP_REMOVED lines=9> */
.L_x_59:
[----:B------:R-:W-:Y:S05]  /*2dc0*/  BSYNC B1 ;  /* 0x0000000000017941 */ /* 0x000fea0003800000 */
.L_x_58:
        /* <DEDUP_REMOVED lines=9> */
.L_x_61:
[----:B------:R-:W-:Y:S05]  /*2e60*/  BSYNC B1 ;  /* 0x0000000000017941 */ /* 0x000fea0003800000 */
.L_x_60:
        /* <DEDUP_REMOVED lines=10> */
.L_x_63:
[----:B------:R-:W-:Y:S05]  /*2f10*/  BSYNC B1 ;  /* 0x0000000000017941 */ /* 0x000fea0003800000 */
.L_x_62:
        /* <DEDUP_REMOVED lines=10> */
.L_x_65:
[----:B------:R-:W-:Y:S05]  /*2fc0*/  BSYNC B1 ;  /* 0x0000000000017941 */ /* 0x000fea0003800000 */
.L_x_64:
        /* <DEDUP_REMOVED lines=9> */
.L_x_67:
[----:B------:R-:W-:Y:S05]  /*3060*/  BSYNC B1 ;  /* 0x0000000000017941 */ /* 0x000fea0003800000 */
.L_x_66:
        /* <DEDUP_REMOVED lines=9> */
.L_x_69:
[----:B------:R-:W-:Y:S05]  /*3100*/  BSYNC B1 ;  /* 0x0000000000017941 */ /* 0x000fea0003800000 */
.L_x_68:
        /* <DEDUP_REMOVED lines=10> */
.L_x_71:
[----:B------:R-:W-:Y:S05]  /*31b0*/  BSYNC B1 ;  /* 0x0000000000017941 */ /* 0x000fea0003800000 */
.L_x_70:
        /* <DEDUP_REMOVED lines=10> */
.L_x_73:
[----:B------:R-:W-:Y:S05]  /*3260*/  BSYNC B1 ;  /* 0x0000000000017941 */ /* 0x000fea0003800000 */
.L_x_72:
        /* <DEDUP_REMOVED lines=9> */
.L_x_75:
[----:B------:R-:W-:Y:S05]  /*3300*/  BSYNC B1 ;  /* 0x0000000000017941 */ /* 0x000fea0003800000 */
.L_x_74:
        /* <DEDUP_REMOVED lines=9> */
.L_x_77:
[----:B------:R-:W-:Y:S05]  /*33a0*/  BSYNC B1 ;  /* 0x0000000000017941 */ /* 0x000fea0003800000 */
.L_x_76:
        /* <DEDUP_REMOVED lines=10> */
.L_x_79:
[----:B------:R-:W-:Y:S05]  /*3450*/  BSYNC B1 ;  /* 0x0000000000017941 */ /* 0x000fea0003800000 */
.L_x_78:
        /* <DEDUP_REMOVED lines=10> */
.L_x_81:
[----:B------:R-:W-:Y:S05]  /*3500*/  BSYNC B1 ;  /* 0x0000000000017941 */ /* 0x000fea0003800000 */
.L_x_80:
        /* <DEDUP_REMOVED lines=9> */
.L_x_83:
[----:B------:R-:W-:Y:S05]  /*35a0*/  BSYNC B1 ;  /* 0x0000000000017941 */ /* 0x000fea0003800000 */
.L_x_82:
        /* <DEDUP_REMOVED lines=9> */
.L_x_85:
[----:B------:R-:W-:Y:S05]  /*3640*/  BSYNC B1 ;  /* 0x0000000000017941 */ /* 0x000fea0003800000 */
.L_x_84:
        /* <DEDUP_REMOVED lines=10> */
.L_x_87:
[----:B------:R-:W-:Y:S05]  /*36f0*/  BSYNC B1 ;  /* 0x0000000000017941 */ /* 0x000fea0003800000 */
.L_x_86:
        /* <DEDUP_REMOVED lines=10> */
.L_x_89:
[----:B------:R-:W-:Y:S05]  /*37a0*/  BSYNC B1 ;  /* 0x0000000000017941 */ /* 0x000fea0003800000 */
.L_x_88:
        /* <DEDUP_REMOVED lines=9> */
.L_x_91:
[----:B------:R-:W-:Y:S05]  /*3840*/  BSYNC B1 ;  /* 0x0000000000017941 */ /* 0x000fea0003800000 */
.L_x_90:
        /* <DEDUP_REMOVED lines=9> */
.L_x_93:
[----:B------:R-:W-:Y:S05]  /*38e0*/  BSYNC B1 ;  /* 0x0000000000017941 */ /* 0x000fea0003800000 */
.L_x_92:
        /* <DEDUP_REMOVED lines=10> */
.L_x_95:
[----:B------:R-:W-:Y:S05]  /*3990*/  BSYNC B1 ;  /* 0x0000000000017941 */ /* 0x000fea0003800000 */
.L_x_94:
        /* <DEDUP_REMOVED lines=10> */
.L_x_97:
[----:B------:R-:W-:Y:S05]  /*3a40*/  BSYNC B1 ;  /* 0x0000000000017941 */ /* 0x000fea0003800000 */
.L_x_96:
        /* <DEDUP_REMOVED lines=9> */
.L_x_99:
[----:B------:R-:W-:Y:S05]  /*3ae0*/  BSYNC B1 ;  /* 0x0000000000017941 */ /* 0x000fea0003800000 */
.L_x_98:
        /* <DEDUP_REMOVED lines=9> */
.L_x_101:
[----:B------:R-:W-:Y:S05]  /*3b80*/  BSYNC B1 ;  /* 0x0000000000017941 */ /* 0x000fea0003800000 */
.L_x_100:
        /* <DEDUP_REMOVED lines=10> */
.L_x_103:
[----:B------:R-:W-:Y:S05]  /*3c30*/  BSYNC B1 ;  /* 0x0000000000017941 */ /* 0x000fea0003800000 */
.L_x_102:
        /* <DEDUP_REMOVED lines=10> */
.L_x_105:
[----:B------:R-:W-:Y:S05]  /*3ce0*/  BSYNC B1 ;  /* 0x0000000000017941 */ /* 0x000fea0003800000 */
.L_x_104:
        /* <DEDUP_REMOVED lines=9> */
.L_x_107:
[----:B------:R-:W-:Y:S05]  /*3d80*/  BSYNC B1 ;  /* 0x0000000000017941 */ /* 0x000fea0003800000 */
.L_x_106:
        /* <DEDUP_REMOVED lines=9> */
.L_x_109:
[----:B------:R-:W-:Y:S05]  /*3e20*/  BSYNC B1 ;  /* 0x0000000000017941 */ /* 0x000fea0003800000 */
.L_x_108:
        /* <DEDUP_REMOVED lines=10> */
.L_x_111:
[----:B------:R-:W-:Y:S05]  /*3ed0*/  BSYNC B1 ;  /* 0x0000000000017941 */ /* 0x000fea0003800000 */
.L_x_110:
        /* <DEDUP_REMOVED lines=10> */
.L_x_113:
[----:B------:R-:W-:Y:S05]  /*3f80*/  BSYNC B1 ;  /* 0x0000000000017941 */ /* 0x000fea0003800000 */
.L_x_112:
        /* <DEDUP_REMOVED lines=9> */
.L_x_115:
[----:B------:R-:W-:Y:S05]  /*4020*/  BSYNC B1 ;  /* 0x0000000000017941 */ /* 0x000fea0003800000 */
.L_x_114:
        /* <DEDUP_REMOVED lines=9> */
.L_x_117:
[----:B------:R-:W-:Y:S05]  /*40c0*/  BSYNC B1 ;  /* 0x0000000000017941 */ /* 0x000fea0003800000 */
.L_x_116:
        /* <DEDUP_REMOVED lines=10> */
.L_x_119:
[----:B------:R-:W-:Y:S05]  /*4170*/  BSYNC B1 ;  /* 0x0000000000017941 */ /* 0x000fea0003800000 */
.L_x_118:
        /* <DEDUP_REMOVED lines=10> */
.L_x_121:
[----:B------:R-:W-:Y:S05]  /*4220*/  BSYNC B1 ;  /* 0x0000000000017941 */ /* 0x000fea0003800000 */
.L_x_120:
        /* <DEDUP_REMOVED lines=9> */
.L_x_123:
[----:B------:R-:W-:Y:S05]  /*42c0*/  BSYNC B1 ;  /* 0x0000000000017941 */ /* 0x000fea0003800000 */
.L_x_122:
        /* <DEDUP_REMOVED lines=9> */
.L_x_125:
[----:B------:R-:W-:Y:S05]  /*4360*/  BSYNC B1 ;  /* 0x0000000000017941 */ /* 0x000fea0003800000 */
.L_x_124:
        /* <DEDUP_REMOVED lines=10> */
.L_x_127:
[----:B------:R-:W-:Y:S05]  /*4410*/  BSYNC B1 ;  /* 0x0000000000017941 */ /* 0x000fea0003800000 */
.L_x_126:
        /* <DEDUP_REMOVED lines=10> */
.L_x_129:
[----:B------:R-:W-:Y:S05]  /*44c0*/  BSYNC B1 ;  /* 0x0000000000017941 */ /* 0x000fea0003800000 */
.L_x_128:
        /* <DEDUP_REMOVED lines=9> */
.L_x_131:
[----:B------:R-:W-:Y:S05]  /*4560*/  BSYNC B1 ;  /* 0x0000000000017941 */ /* 0x000fea0003800000 */
.L_x_130:
        /* <DEDUP_REMOVED lines=9> */
.L_x_133:
[----:B------:R-:W-:Y:S05]  /*4600*/  BSYNC B1 ;  /* 0x0000000000017941 */ /* 0x000fea0003800000 */
.L_x_132:
        /* <DEDUP_REMOVED lines=10> */
.L_x_135:
[----:B------:R-:W-:Y:S05]  /*46b0*/  BSYNC B1 ;  /* 0x0000000000017941 */ /* 0x000fea0003800000 */
.L_x_134:
        /* <DEDUP_REMOVED lines=10> */
.L_x_137:
[----:B------:R-:W-:Y:S05]  /*4760*/  BSYNC B1 ;  /* 0x0000000000017941 */ /* 0x000fea0003800000 */
.L_x_136:
        /* <DEDUP_REMOVED lines=9> */
.L_x_139:
[----:B------:R-:W-:Y:S05]  /*4800*/  BSYNC B1 ;  /* 0x0000000000017941 */ /* 0x000fea0003800000 */
.L_x_138:
        /* <DEDUP_REMOVED lines=9> */
.L_x_141:
[----:B------:R-:W-:Y:S05]  /*48a0*/  BSYNC B1 ;  /* 0x0000000000017941 */ /* 0x000fea0003800000 */
.L_x_140:
        /* <DEDUP_REMOVED lines=10> */
.L_x_143:
[----:B------:R-:W-:Y:S05]  /*4950*/  BSYNC B1 ;  /* 0x0000000000017941 */ /* 0x000fea0003800000 */
.L_x_142:
        /* <DEDUP_REMOVED lines=10> */
.L_x_145:
[----:B------:R-:W-:Y:S05]  /*4a00*/  BSYNC B1 ;  /* 0x0000000000017941 */ /* 0x000fea0003800000 */
.L_x_144:
        /* <DEDUP_REMOVED lines=9> */
.L_x_147:
[----:B------:R-:W-:Y:S05]  /*4aa0*/  BSYNC B1 ;  /* 0x0000000000017941 */ /* 0x000fea0003800000 */
.L_x_146:
        /* <DEDUP_REMOVED lines=9> */
.L_x_149:
[----:B------:R-:W-:Y:S05]  /*4b40*/  BSYNC B1 ;  /* 0x0000000000017941 */ /* 0x000fea0003800000 */
.L_x_148:
        /* <DEDUP_REMOVED lines=10> */
.L_x_151:
[----:B------:R-:W-:Y:S05]  /*4bf0*/  BSYNC B1 ;  /* 0x0000000000017941 */ /* 0x000fea0003800000 */
.L_x_150:
        /* <DEDUP_REMOVED lines=10> */
.L_x_153:
[----:B------:R-:W-:Y:S05]  /*4ca0*/  BSYNC B1 ;  /* 0x0000000000017941 */ /* 0x000fea0003800000 */
.L_x_152:
[----:B01---5:R-:W-:Y:S01]  /*4cb0*/  LOP3.LUT R4, R18, 0xffffe000, RZ, 0xc0, !PT ;  /* 0xffffe00012047812 */ /* 0x023fe200078ec0ff */
        /* <DEDUP_REMOVED lines=8> */
.L_x_155:
[----:B------:R-:W-:Y:S05]  /*4d40*/  BSYNC B1 ;  /* 0x0000000000017941 */ /* 0x000fea0003800000 */
.L_x_154:
[----:B-----5:R-:W-:Y:S01]  /*4d50*/  LOP3.LUT R4, R18, 0xffffe000, RZ, 0xc0, !PT ;  /* 0xffffe00012047812 */ /* 0x020fe200078ec0ff */
[----:B------:R-:W-:Y:S01]  /*4d60*/  @P0 IMAD.MOV.U32 R5, RZ, RZ, R11 ;  /* 0x000000ffff050224 */ /* 0x000fe200078e000b */
[----:B------:R-:W-:Y:S01]  /*4d70*/  ISETP.GT.AND P1, PT, R0, 0x8, P1 ;  /* 0x000000080000780c */ /* 0x000fe20000f24270 */
[----:B------:R-:W-:Y:S02]  /*4d80*/  BSSY B1, `(.L_x_156) ;  /* 0x0000008000017945 */ /* 0x000fe40003800000 */
[----:B------:R-:W-:Y:S01]  /*4d90*/  FMUL R3, R4, R89 ;  /* 0x0000005904037220 */ /* 0x000fe20000400000 */
[----:B------:R-:W-:-:S03]  /*4da0*/  @P0 IMAD.MOV.U32 R4, RZ, RZ, R10 ;  /* 0x000000ffff040224 */ /* 0x000fc600078e000a */
[----:B------:R-:W-:-:S05]  /*4db0*/  FFMA R3, R86, R88, R3 ;  /* 0x0000005856037223 */ /* 0x000fca0000000003 */
[----:B------:R-:W-:-:S05]  /*4dc0*/  F2FP.TF32.F32.PACK_B R3, R3 ;  /* 0x00000003ff03723e */ /* 0x000fca00024050ff */
[----:B------:R0:W-:Y:S01]  /*4dd0*/  @P0 STG.E desc[UR36][R4.64+0x1e0], R3 ;  /* 0x0001e00304000986 */ /* 0x0001e2000c101924 */
[----:B------:R-:W-:Y:S05]  /*4de0*/  @!P1 BRA `(.L_x_157) ;  /* 0x0000000000049947 */ /* 0x000fea0003800000 */
[----:B------:R0:W5:Y:S02]  /*4df0*/  LDG.E.LTC128B R18, desc[UR36][R6.64+0x1e4] ;  /* 0x0001e42406127981 */ /* 0x000164000c1e1920 */
.L_x_157:
[----:B------:R-:W-:Y:S05]  /*4e00*/  BSYNC B1 ;  /* 0x0000000000017941 */ /* 0x000fea0003800000 */
.L_x_156:
[----:B------:R-:W-:Y:S05]  /*4e10*/  @!P1 BRA `(.L_x_158) ;  /* 0x0000001000b09947 */ /* 0x000fea0003800000 */
[----:B-----5:R-:W-:-:S05]  /*4e20*/  LOP3.LUT R18, R18, 0xffffe000, RZ, 0xc0, !PT ;  /* 0xffffe00012127812 */ /* 0x020fca00078ec0ff */
[----:B------:R-:W-:-:S04]  /*4e30*/  FMUL R18, R18, R89 ;  /* 0x0000005912127220 */ /* 0x000fc80000400000 */
[----:B------:R-:W-:-:S05]  /*4e40*/  FFMA R87, R87, R88, R18 ;  /* 0x0000005857577223 */ /* 0x000fca0000000012 */
[----:B------:R-:W-:-:S05]  /*4e50*/  F2FP.TF32.F32.PACK_B R87, R87 ;  /* 0x00000057ff57723e */ /* 0x000fca00024050ff */
[----:B------:R0:W-:Y:S01]  /*4e60*/  STG.E desc[UR36][R10.64+0x1e4], R87 ;  /* 0x0001e4570a007986 */ /* 0x0001e2000c101924 */
[----:B------:R-:W-:Y:S05]  /*4e70*/  BRA `(.L_x_158) ;  /* 0x0000001000987947 */ /* 0x000fea0003800000 */
.L_x_33:
[----:B------:R-:W-:Y:S01]  /*4e80*/  ISETP.GT.AND P4, PT, R3, 0x1, PT ;  /* 0x000000010300780c */ /* 0x000fe20003f84270 */
[----:B------:R-:W-:Y:S01]  /*4e90*/  ULDC.64 UR4, c[0x0][0x5c0] ;  /* 0x0001700000047ab9 */ /* 0x000fe20000000a00 */
[-C--:B------:R-:W-:Y:S01]  /*4ea0*/  FMUL R9, R24, R88.reuse ;  /* 0x0000005818097220 */ /* 0x080fe20000400000 */
[----:B------:R-:W-:Y:S01]  /*4eb0*/  LEA R4, P3, R104, UR4, 0x2 ;  /* 0x0000000468047c11 */ /* 0x000fe2000f8610ff */
[-C--:B------:R-:W-:Y:S01]  /*4ec0*/  FMUL R25, R25, R88.reuse ;  /* 0x0000005819197220 */ /* 0x080fe20000400000 */
[----:B------:R-:W-:Y:S01]  /*4ed0*/  ISETP.GT.AND P1, PT, R0, RZ, P4 ;  /* 0x000000ff0000720c */ /* 0x000fe20002724270 */
[-C--:B------:R-:W-:Y:S01]  /*4ee0*/  FMUL R11, R26, R88.reuse ;  /* 0x000000581a0b7220 */ /* 0x080fe20000400000 */
[----:B------:R-:W-:Y:S01]  /*4ef0*/  LEA.HI.X R5, R104, UR5, R113, 0x2, P3 ;  /* 0x0000000568057c11 */ /* 0x000fe200098f1471 */
[-C--:B------:R-:W-:Y:S01]  /*4f00*/  FMUL R27, R27, R88.reuse ;  /* 0x000000581b1b7220 */ /* 0x080fe20000400000 */
[----:B------:R-:W-:Y:S01]  /*4f10*/  F2FP.TF32.F32.PACK_B R9, R9 ;  /* 0x00000009ff09723e */ /* 0x000fe200024050ff */
[-C--:B------:R-:W-:Y:S01]  /*4f20*/  FMUL R29, R29, R88.reuse ;  /* 0x000000581d1d7220 */ /* 0x080fe20000400000 */
[----:B------:R-:W-:Y:S01]  /*4f30*/  F2FP.TF32.F32.PACK_B R25, R25 ;  /* 0x00000019ff19723e */ /* 0x000fe200024050ff */
[----:B------:R-:W-:Y:S01]  /*4f40*/  FMUL R31, R31, R88 ;  /* 0x000000581f1f7220 */ /* 0x000fe20000400000 */
[C---:B------:R-:W-:Y:S01]  /*4f50*/  SHF.L.U64.HI R7, R94.reuse, 0x2, R95 ;  /* 0x000000025e077819 */ /* 0x040fe2000001025f */
[----:B------:R0:W-:Y:S01]  /*4f60*/  @P2 STG.E desc[UR36][R4.64], R9 ;  /* 0x0000000904002986 */ /* 0x0001e2000c101924 */
[----:B------:R-:W-:Y:S01]  /*4f70*/  LEA R6, P3, R94, R4, 0x2 ;  /* 0x000000045e067211 */ /* 0x000fe200078610ff */
[-C--:B------:R-:W-:Y:S01]  /*4f80*/  FMUL R13, R32, R88.reuse ;  /* 0x00000058200d7220 */ /* 0x080fe20000400000 */
[C---:B------:R-:W-:Y:S01]  /*4f90*/  ISETP.GT.AND P2, PT, R3.reuse, 0x8, PT ;  /* 0x000000080300780c */ /* 0x040fe20003f44270 */
[----:B------:R-:W-:Y:S01]  /*4fa0*/  @P1 STG.E desc[UR36][R4.64+0x4], R25 ;  /* 0x0000041904001986 */ /* 0x000fe2000c101924 */
[----:B------:R-:W-:Y:S01]  /*4fb0*/  ISETP.GT.AND P1, PT, R3, 0x9, PT ;  /* 0x000000090300780c */ /* 0x000fe20003f24270 */
[----:B------:R-:W-:Y:S01]  /*4fc0*/  IMAD.X R7, R7, 0x1, R5, P3 ;  /* 0x0000000107077824 */ /* 0x000fe200018e0605 */
[C---:B------:R-:W-:Y:S01]  /*4fd0*/  ISETP.GT.AND P0, PT, R0.reuse, 0x8, P0 ;  /* 0x000000080000780c */ /* 0x040fe20000704270 */
[-C--:B------:R-:W-:Y:S01]  /*4fe0*/  FMUL R33, R33, R88.reuse ;  /* 0x0000005821217220 */ /* 0x080fe20000400000 */
[C---:B------:R-:W-:Y:S01]  /*4ff0*/  ISETP.GT.AND P4, PT, R0.reuse, 0x8, P4 ;  /* 0x000000080000780c */ /* 0x040fe20002784270 */
[-C--:B------:R-:W-:Y:S01]  /*5000*/  FMUL R35, R35, R88.reuse ;  /* 0x0000005823237220 */ /* 0x080fe20000400000 */
[----:B------:R-:W-:Y:S01]  /*5010*/  ISETP.GT.AND P5, PT, R0, RZ, P2 ;  /* 0x000000ff0000720c */ /* 0x000fe200017a4270 */
[-C--:B0-----:R-:W-:Y:S01]  /*5020*/  FMUL R9, R28, R88.reuse ;  /* 0x000000581c097220 */ /* 0x081fe20000400000 */
[C---:B------:R-:W-:Y:S01]  /*5030*/  ISETP.GT.AND P3, PT, R0.reuse, RZ, P1 ;  /* 0x000000ff0000720c */ /* 0x040fe20000f64270 */
[-C--:B------:R-:W-:Y:S01]  /*5040*/  FMUL R37, R37, R88.reuse ;  /* 0x0000005825257220 */ /* 0x080fe20000400000 */
[----:B------:R-:W-:Y:S01]  /*5050*/  F2FP.TF32.F32.PACK_B R11, R11 ;  /* 0x0000000bff0b723e */ /* 0x000fe200024050ff */
[-C--:B------:R-:W-:Y:S01]  /*5060*/  FMUL R39, R39, R88.reuse ;  /* 0x0000005827277220 */ /* 0x080fe20000400000 */
[----:B------:R-:W-:Y:S01]  /*5070*/  F2FP.TF32.F32.PACK_B R27, R27 ;  /* 0x0000001bff1b723e */ /* 0x000fe200024050ff */
[-C--:B------:R-:W-:Y:S01]  /*5080*/  FMUL R41, R41, R88.reuse ;  /* 0x0000005829297220 */ /* 0x080fe20000400000 */
[----:B------:R-:W-:Y:S01]  /*5090*/  F2FP.TF32.F32.PACK_B R9, R9 ;  /* 0x00000009ff09723e */ /* 0x000fe200024050ff */
[----:B------:R0:W-:Y:S01]  /*50a0*/  @P0 STG.E desc[UR36][R6.64], R11 ;  /* 0x0000000b06000986 */ /* 0x0001e2000c101924 */
[----:B------:R-:W-:Y:S01]  /*50b0*/  F2FP.TF32.F32.PACK_B R29, R29 ;  /* 0x0000001dff1d723e */ /* 0x000fe200024050ff */
[-C--:B------:R-:W-:Y:S01]  /*50c0*/  FMUL R43, R43, R88.reuse ;  /* 0x000000582b2b7220 */ /* 0x080fe20000400000 */
[----:B------:R-:W-:Y:S01]  /*50d0*/  ISETP.GT.AND P0, PT, R3, 0x10, PT ;  /* 0x000000100300780c */ /* 0x000fe20003f04270 */
[----:B------:R-:W-:Y:S01]  /*50e0*/  @P4 STG.E desc[UR36][R6.64+0x4], R27 ;  /* 0x0000041b06004986 */ /* 0x000fe2000c101924 */
[C---:B------:R-:W-:Y:S01]  /*50f0*/  ISETP.GT.AND P2, PT, R0.reuse, 0x8, P2 ;  /* 0x000000080000780c */ /* 0x040fe20001744270 */
[-C--:B------:R-:W-:Y:S01]  /*5100*/  FMUL R45, R45, R88.reuse ;  /* 0x000000582d2d7220 */ /* 0x080fe20000400000 */
[C---:B------:R-:W-:Y:S01]  /*5110*/  ISETP.GT.AND P1, PT, R0.reuse, 0x8, P1 ;  /* 0x000000080000780c */ /* 0x040fe20000f24270 */
[----:B------:R1:W-:Y:S01]  /*5120*/  @P5 STG.E desc[UR36][R4.64+0x20], R9 ;  /* 0x0000200904005986 */ /* 0x0003e2000c101924 */
[----:B------:R-:W-:Y:S01]  /*5130*/  ISETP.GT.AND P5, PT, R0, RZ, P0 ;  /* 0x000000ff0000720c */ /* 0x000fe200007a4270 */
[-C--:B------:R-:W-:Y:S01]  /*5140*/  FMUL R47, R47, R88.reuse ;  /* 0x000000582f2f7220 */ /* 0x080fe20000400000 */
[----:B------:R-:W-:Y:S01]  /*5150*/  F2FP.TF32.F32.PACK_B R31, R31 ;  /* 0x0000001fff1f723e */ /* 0x000fe200024050ff */
[----:B------:R-:W-:Y:S01]  /*5160*/  @P3 STG.E desc[UR36][R4.64+0x24], R29 ;  /* 0x0000241d04003986 */ /* 0x000fe2000c101924 */
[----:B------:R-:W-:Y:S01]  /*5170*/  ISETP.GT.AND P3, PT, R3, 0x11, PT ;  /* 0x000000110300780c */ /* 0x000fe20003f64270 */
[-C--:B0-----:R-:W-:Y:S01]  /*5180*/  FMUL R11, R30, R88.reuse ;  /* 0x000000581e0b7220 */ /* 0x081fe20000400000 */
[----:B------:R-:W-:Y:S01]  /*5190*/  F2FP.TF32.F32.PACK_B R13, R13 ;  /* 0x0000000dff0d723e */ /* 0x000fe200024050ff */
[-C--:B------:R-:W-:Y:S01]  /*51a0*/  FMUL R49, R49, R88.reuse ;  /* 0x0000005831317220 */ /* 0x080fe20000400000 */
[----:B------:R-:W-:Y:S01]  /*51b0*/  ISETP.GT.AND P4, PT, R0, RZ, P3 ;  /* 0x000000ff0000720c */ /* 0x000fe20001f84270 */
[-C--:B------:R-:W-:Y:S01]  /*51c0*/  FMUL R51, R51, R88.reuse ;  /* 0x0000005833337220 */ /* 0x080fe20000400000 */
[----:B------:R-:W-:Y:S01]  /*51d0*/  F2FP.TF32.F32.PACK_B R11, R11 ;  /* 0x0000000bff0b723e */ /* 0x000fe200024050ff */
[-C--:B-1----:R-:W-:Y:S01]  /*51e0*/  FMUL R9, R34, R88.reuse ;  /* 0x0000005822097220 */ /* 0x082fe20000400000 */
[----:B------:R-:W-:Y:S01]  /*51f0*/  F2FP.TF32.F32.PACK_B R33, R33 ;  /* 0x00000021ff21723e */ /* 0x000fe200024050ff */
[-C--:B------:R-:W-:Y:S01]  /*5200*/  FMUL R53, R53, R88.reuse ;  /* 0x0000005835357220 */ /* 0x080fe20000400000 */
[C---:B------:R-:W-:Y:S01]  /*5210*/  ISETP.GT.AND P0, PT, R0.reuse, 0x8, P0 ;  /* 0x000000080000780c */ /* 0x040fe20000704270 */
[----:B------:R0:W-:Y:S01]  /*5220*/  @P2 STG.E desc[UR36][R6.64+0x20], R11 ;  /* 0x0000200b06002986 */ /* 0x0001e2000c101924 */
[----:B------:R-:W-:Y:S01]  /*5230*/  ISETP.GT.AND P2, PT, R3, 0x19, PT ;  /* 0x000000190300780c */ /* 0x000fe20003f44270 */
[-C--:B------:R-:W-:Y:S01]  /*5240*/  FMUL R55, R55, R88.reuse ;  /* 0x0000005837377220 */ /* 0x080fe20000400000 */
[----:B------:R-:W-:Y:S01]  /*5250*/  F2FP.TF32.F32.PACK_B R9, R9 ;  /* 0x00000009ff09723e */ /* 0x000fe200024050ff */
[----:B------:R-:W-:Y:S01]  /*5260*/  @P1 STG.E desc[UR36][R6.64+0x24], R31 ;  /* 0x0000241f06001986 */ /* 0x000fe2000c101924 */
[----:B------:R-:W-:Y:S01]  /*5270*/  ISETP.GT.AND P1, PT, R3, 0x18, PT ;  /* 0x000000180300780c */ /* 0x000fe20003f24270 */
[-C--:B------:R-:W-:Y:S01]  /*5280*/  FMUL R57, R57, R88.reuse ;  /* 0x0000005839397220 */ /* 0x080fe20000400000 */
[----:B------:R-:W-:Y:S01]  /*5290*/  F2FP.TF32.F32.PACK_B R35, R35 ;  /* 0x00000023ff23723e */ /* 0x000fe200024050ff */
[----:B------:R1:W-:Y:S01]  /*52a0*/  @P5 STG.E desc[UR36][R4.64+0x40], R13 ;  /* 0x0000400d04005986 */ /* 0x0003e2000c101924 */
[C---:B------:R-:W-:Y:S01]  /*52b0*/  ISETP.GT.AND P5, PT, R0.reuse, RZ, P1 ;  /* 0x000000ff0000720c */ /* 0x040fe20000fa4270 */
[-C--:B------:R-:W-:Y:S01]  /*52c0*/  FMUL R59, R59, R88.reuse ;  /* 0x000000583b3b7220 */ /* 0x080fe20000400000 */
[----:B------:R-:W-:Y:S01]  /*52d0*/  F2FP.TF32.F32.PACK_B R37, R37 ;  /* 0x00000025ff25723e */ /* 0x000fe200024050ff */
[----:B------:R-:W-:Y:S01]  /*52e0*/  @P4 STG.E desc[UR36][R4.64+0x44], R33 ;  /* 0x0000442104004986 */ /* 0x000fe2000c101924 */
[----:B------:R-:W-:Y:S01]  /*52f0*/  ISETP.GT.AND P4, PT, R0, 0x8, P3 ;  /* 0x000000080000780c */ /* 0x000fe20001f84270 */
[-C--:B0-----:R-:W-:Y:S01]  /*5300*/  FMUL R11, R36, R88.reuse ;  /* 0x00000058240b7220 */ /* 0x081fe20000400000 */
[C---:B------:R-:W-:Y:S01]  /*5310*/  ISETP.GT.AND P3, PT, R0.reuse, RZ, P2 ;  /* 0x000000ff0000720c */ /* 0x040fe20001764270 */
[----:B------:R0:W-:Y:S01]  /*5320*/  @P0 STG.E desc[UR36][R6.64+0x40], R9 ;  /* 0x0000400906000986 */ /* 0x0001e2000c101924 */
[----:B------:R-:W-:Y:S01]  /*5330*/  ISETP.GT.AND P1, PT, R0, 0x8, P1 ;  /* 0x000000080000780c */ /* 0x000fe20000f24270 */
[-C--:B------:R-:W-:Y:S01]  /*5340*/  FMUL R61, R61, R88.reuse ;  /* 0x000000583d3d7220 */ /* 0x080fe20000400000 */
[----:B------:R-:W-:Y:S01]  /*5350*/  F2FP.TF32.F32.PACK_B R11, R11 ;  /* 0x0000000bff0b723e */ /* 0x000fe200024050ff */
[-C--:B-1----:R-:W-:Y:S01]  /*5360*/  FMUL R13, R40, R88.reuse ;  /* 0x00000058280d7220 */ /* 0x082fe20000400000 */
[----:B------:R-:W-:Y:S01]  /*5370*/  ISETP.GT.AND P0, PT, R3, 0x20, PT ;  /* 0x000000200300780c */ /* 0x000fe20003f04270 */
[-C--:B------:R-:W-:Y:S01]  /*5380*/  FMUL R63, R63, R88.reuse ;  /* 0x000000583f3f7220 */ /* 0x080fe20000400000 */
[----:B------:R-:W-:Y:S01]  /*5390*/  F2FP.TF32.F32.PACK_B R39, R39 ;  /* 0x00000027ff27723e */ /* 0x000fe200024050ff */
[-C--:B------:R-:W-:Y:S01]  /*53a0*/  FMUL R65, R65, R88.reuse ;  /* 0x0000005841417220 */ /* 0x080fe20000400000 */
[----:B------:R-:W-:Y:S01]  /*53b0*/  F2FP.TF32.F32.PACK_B R13, R13 ;  /* 0x0000000dff0d723e */ /* 0x000fe200024050ff */
[----:B------:R-:W-:Y:S01]  /*53c0*/  @P4 STG.E desc[UR36][R6.64+0x44], R35 ;  /* 0x0000442306004986 */ /* 0x000fe2000c101924 */
[----:B------:R-:W-:Y:S01]  /*53d0*/  ISETP.GT.AND P4, PT, R0, 0x8, P2 ;  /* 0x000000080000780c */ /* 0x000fe20001784270 */
[-C--:B0-----:R-:W-:Y:S01]  /*53e0*/  FMUL R9, R38, R88.reuse ;  /* 0x0000005826097220 */ /* 0x081fe20000400000 */
[----:B------:R-:W-:Y:S01]  /*53f0*/  ISETP.GT.AND P2, PT, R3, 0x21, PT ;  /* 0x000000210300780c */ /* 0x000fe20003f44270 */
[----:B------:R0:W-:Y:S01]  /*5400*/  @P5 STG.E desc[UR36][R4.64+0x60], R11 ;  /* 0x0000600b04005986 */ /* 0x0001e2000c101924 */
[C---:B------:R-:W-:Y:S01]  /*5410*/  ISETP.GT.AND P5, PT, R0.reuse, RZ, P0 ;  /* 0x000000ff0000720c */ /* 0x040fe200007a4270 */
[-C--:B------:R-:W-:Y:S01]  /*5420*/  FMUL R67, R67, R88.reuse ;  /* 0x0000005843437220 */ /* 0x080fe20000400000 */
[----:B------:R-:W-:Y:S01]  /*5430*/  F2FP.TF32.F32.PACK_B R9, R9 ;  /* 0x00000009ff09723e */ /* 0x000fe200024050ff */
[----:B------:R-:W-:Y:S01]  /*5440*/  @P3 STG.E desc[UR36][R4.64+0x64], R37 ;  /* 0x0000642504003986 */ /* 0x000fe2000c101924 */
[C---:B------:R-:W-:Y:S01]  /*5450*/  ISETP.GT.AND P3, PT, R0.reuse, RZ, P2 ;  /* 0x000000ff0000720c */ /* 0x040fe20001764270 */
[-C--:B------:R-:W-:Y:S01]  /*5460*/  FMUL R69, R69, R88.reuse ;  /* 0x0000005845457220 */ /* 0x080fe20000400000 */
[----:B------:R-:W-:Y:S01]  /*5470*/  F2FP.TF32.F32.PACK_B R41, R41 ;  /* 0x00000029ff29723e */ /* 0x000fe200024050ff */
[----:B------:R1:W-:Y:S01]  /*5480*/  @P1 STG.E desc[UR36][R6.64+0x60], R9 ;  /* 0x0000600906001986 */ /* 0x0003e2000c101924 */
[C---:B------:R-:W-:Y:S01]  /*5490*/  ISETP.GT.AND P0, PT, R0.reuse, 0x8, P0 ;  /* 0x000000080000780c */ /* 0x040fe20000704270 */
[-C--:B------:R-:W-:Y:S01]  /*54a0*/  FMUL R71, R71, R88.reuse ;  /* 0x0000005847477220 */ /* 0x080fe20000400000 */
[C---:B------:R-:W-:Y:S01]  /*54b0*/  ISETP.GT.AND P1, PT, R3.reuse, 0x28, PT ;  /* 0x000000280300780c */ /* 0x040fe20003f24270 */
[----:B------:R-:W-:Y:S01]  /*54c0*/  @P4 STG.E desc[UR36][R6.64+0x64], R39 ;  /* 0x0000642706004986 */ /* 0x000fe2000c101924 */
[----:B------:R-:W-:Y:S01]  /*54d0*/  ISETP.GT.AND P4, PT, R0, 0x8, P2 ;  /* 0x000000080000780c */ /* 0x000fe20001784270 */
[-C--:B0-----:R-:W-:Y:S01]  /*54e0*/  FMUL R11, R44, R88.reuse ;  /* 0x000000582c0b7220 */ /* 0x081fe20000400000 */
[----:B------:R-:W-:Y:S01]  /*54f0*/  ISETP.GT.AND P2, PT, R3, 0x29, PT ;  /* 0x000000290300780c */ /* 0x000fe20003f44270 */
[----:B------:R0:W-:Y:S01]  /*5500*/  @P5 STG.E desc[UR36][R4.64+0x80], R13 ;  /* 0x0000800d04005986 */ /* 0x0001e2000c101924 */
[----:B------:R-:W-:Y:S01]  /*5510*/  ISETP.GT.AND P5, PT, R0, RZ, P1 ;  /* 0x000000ff0000720c */ /* 0x000fe20000fa4270 */
[-C--:B------:R-:W-:Y:S01]  /*5520*/  FMUL R73, R73, R88.reuse ;  /* 0x0000005849497220 */ /* 0x080fe20000400000 */
[----:B------:R-:W-:Y:S01]  /*5530*/  F2FP.TF32.F32.PACK_B R43, R43 ;  /* 0x0000002bff2b723e */ /* 0x000fe200024050ff */
[-C--:B-1----:R-:W-:Y:S01]  /*5540*/  FMUL R9, R42, R88.reuse ;  /* 0x000000582a097220 */ /* 0x082fe20000400000 */
[----:B------:R-:W-:Y:S01]  /*5550*/  @P3 STG.E desc[UR36][R4.64+0x84], R41 ;  /* 0x0000842904003986 */ /* 0x000fe2000c101924 */
[----:B------:R-:W-:Y:S01]  /*5560*/  ISETP.GT.AND P3, PT, R0, RZ, P2 ;  /* 0x000000ff0000720c */ /* 0x000fe20001764270 */
[-C--:B------:R-:W-:Y:S01]  /*5570*/  FMUL R75, R75, R88.reuse ;  /* 0x000000584b4b7220 */ /* 0x080fe20000400000 */
[----:B------:R-:W-:Y:S01]  /*5580*/  F2FP.TF32.F32.PACK_B R11, R11 ;  /* 0x0000000bff0b723e */ /* 0x000fe200024050ff */
[-C--:B------:R-:W-:Y:S01]  /*5590*/  FMUL R77, R77, R88.reuse ;  /* 0x000000584d4d7220 */ /* 0x080fe20000400000 */
[----:B------:R-:W-:Y:S01]  /*55a0*/  F2FP.TF32.F32.PACK_B R9, R9 ;  /* 0x00000009ff09723e */ /* 0x000fe200024050ff */
[-C--:B------:R-:W-:Y:S01]  /*55b0*/  FMUL R79, R79, R88.reuse ;  /* 0x000000584f4f7220 */ /* 0x080fe20000400000 */
[----:B------:R-:W-:Y:S01]  /*55c0*/  F2FP.TF32.F32.PACK_B R45, R45 ;  /* 0x0000002dff2d723e */ /* 0x000fe200024050ff */
[-C--:B0-----:R-:W-:Y:S01]  /*55d0*/  FMUL R13, R48, R88.reuse ;  /* 0x00000058300d7220 */ /* 0x081fe20000400000 */
[C---:B------:R-:W-:Y:S01]  /*55e0*/  ISETP.GT.AND P1, PT, R0.reuse, 0x8, P1 ;  /* 0x000000080000780c */ /* 0x040fe20000f24270 */
[----:B------:R0:W-:Y:S01]  /*55f0*/  @P0 STG.E desc[UR36][R6.64+0x80], R9 ;  /* 0x0000800906000986 */ /* 0x0001e2000c101924 */
[----:B------:R-:W-:Y:S01]  /*5600*/  ISETP.GT.AND P0, PT, R3, 0x30, PT ;  /* 0x000000300300780c */ /* 0x000fe20003f04270 */
[-C--:B------:R-:W-:Y:S01]  /*5610*/  FMUL R81, R81, R88.reuse ;  /* 0x0000005851517220 */ /* 0x080fe20000400000 */
[----:B------:R-:W-:Y:S01]  /*5620*/  F2FP.TF32.F32.PACK_B R47, R47 ;  /* 0x0000002fff2f723e */ /* 0x000fe200024050ff */
[----:B------:R-:W-:Y:S01]  /*5630*/  @P4 STG.E desc[UR36][R6.64+0x84], R43 ;  /* 0x0000842b06004986 */ /* 0x000fe2000c101924 */
[C---:B------:R-:W-:Y:S01]  /*5640*/  ISETP.GT.AND P4, PT, R0.reuse, 0x8, P2 ;  /* 0x000000080000780c */ /* 0x040fe20001784270 */
[-C--:B------:R-:W-:Y:S01]  /*5650*/  FMUL R83, R83, R88.reuse ;  /* 0x0000005853537220 */ /* 0x080fe20000400000 */
[----:B------:R-:W-:Y:S01]  /*5660*/  ISETP.GT.AND P2, PT, R3, 0x31, PT ;  /* 0x000000310300780c */ /* 0x000fe20003f44270 */
[----:B------:R1:W-:Y:S01]  /*5670*/  @P5 STG.E desc[UR36][R4.64+0xa0], R11 ;  /* 0x0000a00b04005986 */ /* 0x0003e2000c101924 */
[----:B------:R-:W-:Y:S01]  /*5680*/  ISETP.GT.AND P5, PT, R0, RZ, P0 ;  /* 0x000000ff0000720c */ /* 0x000fe200007a4270 */
[-C--:B------:R-:W-:Y:S01]  /*5690*/  FMUL R85, R85, R88.reuse ;  /* 0x0000005855557220 */ /* 0x080fe20000400000 */
[----:B------:R-:W-:Y:S01]  /*56a0*/  F2FP.TF32.F32.PACK_B R13, R13 ;  /* 0x0000000dff0d723e */ /* 0x000fe200024050ff */
[-C--:B0-----:R-:W-:Y:S01]  /*56b0*/  FMUL R9, R46, R88.reuse ;  /* 0x000000582e097220 */ /* 0x081fe20000400000 */
[----:B------:R-:W-:Y:S01]  /*56c0*/  @P3 STG.E desc[UR36][R4.64+0xa4], R45 ;  /* 0x0000a42d04003986 */ /* 0x000fe2000c101924 */
[----:B------:R-:W-:Y:S01]  /*56d0*/  ISETP.GT.AND P3, PT, R0, RZ, P2 ;  /* 0x000000ff0000720c */ /* 0x000fe20001764270 */
[----:B------:R-:W-:Y:S01]  /*56e0*/  FMUL R87, R87, R88 ;  /* 0x0000005857577220 */ /* 0x000fe20000400000 */
[----:B------:R-:W-:-:S02]  /*56f0*/  F2FP.TF32.F32.PACK_B R49, R49 ;  /* 0x00000031ff31723e */ /* 0x000fc400024050ff */
[----:B------:R-:W-:Y:S02]  /*5700*/  F2FP.TF32.F32.PACK_B R9, R9 ;  /* 0x00000009ff09723e */ /* 0x000fe400024050ff */
[----:B------:R-:W-:Y:S01]  /*5710*/  ISETP.GT.AND P0, PT, R0, 0x8, P0 ;  /* 0x000000080000780c */ /* 0x000fe20000704270 */
[----:B-1----:R-:W-:Y:S01]  /*5720*/  FMUL R11, R52, R88 ;  /* 0x00000058340b7220 */ /* 0x002fe20000400000 */
[----:B------:R-:W-:Y:S01]  /*5730*/  F2FP.TF32.F32.PACK_B R51, R51 ;  /* 0x00000033ff33723e */ /* 0x000fe200024050ff */
[----:B------:R0:W-:Y:S01]  /*5740*/  @P1 STG.E desc[UR36][R6.64+0xa0], R9 ;  /* 0x0000a00906001986 */ /* 0x0001e2000c101924 */
[----:B------:R-:W-:Y:S02]  /*5750*/  ISETP.GT.AND P1, PT, R3, 0x38, PT ;  /* 0x000000380300780c */ /* 0x000fe40003f24270 */
[----:B------:R-:W-:Y:S01]  /*5760*/  F2FP.TF32.F32.PACK_B R11, R11 ;  /* 0x0000000bff0b723e */ /* 0x000fe200024050ff */
[----:B------:R-:W-:Y:S01]  /*5770*/  @P4 STG.E desc[UR36][R6.64+0xa4], R47 ;  /* 0x0000a42f06004986 */ /* 0x000fe2000c101924 */
[----:B------:R-:W-:-:S02]  /*5780*/  ISETP.GT.AND P4, PT, R0, 0x8, P2 ;  /* 0x000000080000780c */ /* 0x000fc40001784270 */
[----:B------:R-:W-:Y:S01]  /*5790*/  ISETP.GT.AND P2, PT, R3, 0x39, PT ;  /* 0x000000390300780c */ /* 0x000fe20003f44270 */
[----:B------:R1:W-:Y:S01]  /*57a0*/  @P5 STG.E desc[UR36][R4.64+0xc0], R13 ;  /* 0x0000c00d04005986 */ /* 0x0003e2000c101924 */
[----:B------:R-:W-:Y:S02]  /*57b0*/  ISETP.GT.AND P5, PT, R0, RZ, P1 ;  /* 0x000000ff0000720c */ /* 0x000fe40000fa4270 */
[----:B------:R-:W-:Y:S01]  /*57c0*/  F2FP.TF32.F32.PACK_B R53, R53 ;  /* 0x00000035ff35723e */ /* 0x000fe200024050ff */
[-C--:B0-----:R-:W-:Y:S01]  /*57d0*/  FMUL R9, R50, R88.reuse ;  /* 0x0000005832097220 */ /* 0x081fe20000400000 */
[----:B------:R-:W-:Y:S01]  /*57e0*/  @P3 STG.E desc[UR36][R4.64+0xc4], R49 ;  /* 0x0000c43104003986 */ /* 0x000fe2000c101924 */
[C---:B------:R-:W-:Y:S02]  /*57f0*/  ISETP.GT.AND P3, PT, R0.reuse, RZ, P2 ;  /* 0x000000ff0000720c */ /* 0x040fe40001764270 */
[----:B------:R-:W-:Y:S02]  /*5800*/  ISETP.GT.AND P1, PT, R0, 0x8, P1 ;  /* 0x000000080000780c */ /* 0x000fe40000f24270 */
[----:B------:R-:W-:Y:S01]  /*5810*/  F2FP.TF32.F32.PACK_B R9, R9 ;  /* 0x00000009ff09723e */ /* 0x000fe200024050ff */
[----:B-1----:R-:W-:Y:S01]  /*5820*/  FMUL R13, R56, R88 ;  /* 0x00000058380d7220 */ /* 0x002fe20000400000 */
[----:B------:R-:W-:-:S03]  /*5830*/  F2FP.TF32.F32.PACK_B R55, R55 ;  /* 0x00000037ff37723e */ /* 0x000fc600024050ff */
[----:B------:R0:W-:Y:S01]  /*5840*/  @P0 STG.E desc[UR36][R6.64+0xc0], R9 ;  /* 0x0000c00906000986 */ /* 0x0001e2000c101924 */
[C---:B------:R-:W-:Y:S02]  /*5850*/  ISETP.GT.AND P0, PT, R3.reuse, 0x40, PT ;  /* 0x000000400300780c */ /* 0x040fe40003f04270 */
[----:B------:R-:W-:Y:S01]  /*5860*/  F2FP.TF32.F32.PACK_B R13, R13 ;  /* 0x0000000dff0d723e */ /* 0x000fe200024050ff */
[----:B------:R-:W-:Y:S01]  /*5870*/  @P4 STG.E desc[UR36][R6.64+0xc4], R51 ;  /* 0x0000c43306004986 */ /* 0x000fe2000c101924 */
[C---:B------:R-:W-:Y:S02]  /*5880*/  ISETP.GT.AND P4, PT, R0.reuse, 0x8, P2 ;  /* 0x000000080000780c */ /* 0x040fe40001784270 */
[----:B------:R-:W-:Y:S01]  /*5890*/  ISETP.GT.AND P2, PT, R3, 0x41, PT ;  /* 0x000000410300780c */ /* 0x000fe20003f44270 */
[----:B------:R1:W-:Y:S01]  /*58a0*/  @P5 STG.E desc[UR36][R4.64+0xe0], R11 ;  /* 0x0000e00b04005986 */ /* 0x0003e2000c101924 */
[----:B------:R-:W-:Y:S02]  /*58b0*/  ISETP.GT.AND P5, PT, R0, RZ, P0 ;  /* 0x000000ff0000720c */ /* 0x000fe400007a4270 */
[----:B------:R-:W-:Y:S01]  /*58c0*/  F2FP.TF32.F32.PACK_B R57, R57 ;  /* 0x00000039ff39723e */ /* 0x000fe200024050ff */
[----:B0-----:R-:W-:Y:S01]  /*58d0*/  FMUL R9, R54, R88 ;  /* 0x0000005836097220 */ /* 0x001fe20000400000 */
[----:B------:R-:W-:Y:S01]  /*58e0*/  @P3 STG.E desc[UR36][R4.64+0xe4], R53 ;  /* 0x0000e43504003986 */ /* 0x000fe2000c101924 */
[----:B------:R-:W-:-:S02]  /*58f0*/  ISETP.GT.AND P3, PT, R0, RZ, P2 ;  /* 0x000000ff0000720c */ /* 0x000fc40001764270 */
        /* <DEDUP_REMOVED lines=61> */
[----:B------:R-:W-:Y:S01]  /*5cd0*/  @P3 STG.E desc[UR36][R4.64+0x164], R69 ;  /* 0x0001644504003986 */ /* 0x000fe2000c101924 */
[----:B0-----:R-:W-:Y:S01]  /*5ce0*/  FMUL R9, R70, R88 ;  /* 0x0000005846097220 */ /* 0x001fe20000400000 */
[----:B------:R-:W-:-:S02]  /*5cf0*/  ISETP.GT.AND P3, PT, R0, RZ, P2 ;  /* 0x000000ff0000720c */ /* 0x000fc40001764270 */
[----:B------:R-:W-:Y:S02]  /*5d00*/  ISETP.GT.AND P0, PT, R0, 0x8, P0 ;  /* 0x000000080000780c */ /* 0x000fe40000704270 */
[----:B------:R-:W-:Y:S01]  /*5d10*/  F2FP.TF32.F32.PACK_B R9, R9 ;  /* 0x00000009ff09723e */ /* 0x000fe200024050ff */
[----:B-1----:R-:W-:Y:S01]  /*5d20*/  FMUL R11, R76, R88 ;  /* 0x000000584c0b7220 */ /* 0x002fe20000400000 */
[----:B------:R-:W-:-:S03]  /*5d30*/  F2FP.TF32.F32.PACK_B R75, R75 ;  /* 0x0000004bff4b723e */ /* 0x000fc600024050ff */
[----:B------:R0:W-:Y:S01]  /*5d40*/  @P1 STG.E desc[UR36][R6.64+0x160], R9 ;  /* 0x0001600906001986 */ /* 0x0001e2000c101924 */
[----:B------:R-:W-:Y:S02]  /*5d50*/  F2FP.TF32.F32.PACK_B R77, R77 ;  /* 0x0000004dff4d723e */ /* 0x000fe400024050ff */
[----:B------:R-:W-:Y:S01]  /*5d60*/  F2FP.TF32.F32.PACK_B R11, R11 ;  /* 0x0000000bff0b723e */ /* 0x000fe200024050ff */
[----:B------:R-:W-:Y:S01]  /*5d70*/  @P4 STG.E desc[UR36][R6.64+0x164], R71 ;  /* 0x0001644706004986 */ /* 0x000fe2000c101924 */
[C---:B------:R-:W-:Y:S02]  /*5d80*/  ISETP.GT.AND P4, PT, R3.reuse, 0x68, PT ;  /* 0x000000680300780c */ /* 0x040fe40003f84270 */
[----:B------:R-:W-:Y:S01]  /*5d90*/  F2FP.TF32.F32.PACK_B R79, R79 ;  /* 0x0000004fff4f723e */ /* 0x000fe200024050ff */
[----:B------:R1:W-:Y:S01]  /*5da0*/  @P5 STG.E desc[UR36][R4.64+0x180], R13 ;  /* 0x0001800d04005986 */ /* 0x0003e2000c101924 */
[----:B------:R-:W-:Y:S02]  /*5db0*/  ISETP.GT.AND P5, PT, R3, 0x69, PT ;  /* 0x000000690300780c */ /* 0x000fe40003fa4270 */
[----:B------:R-:W-:Y:S01]  /*5dc0*/  F2FP.TF32.F32.PACK_B R81, R81 ;  /* 0x00000051ff51723e */ /* 0x000fe200024050ff */
[----:B------:R-:W-:Y:S01]  /*5dd0*/  @P3 STG.E desc[UR36][R4.64+0x184], R73 ;  /* 0x0001844904003986 */ /* 0x000fe2000c101924 */
[----:B------:R-:W-:Y:S01]  /*5de0*/  ISETP.GT.AND P3, PT, R0, 0x8, P2 ;  /* 0x000000080000780c */ /* 0x000fe20001764270 */
[----:B0-----:R-:W-:Y:S01]  /*5df0*/  FMUL R9, R74, R88 ;  /* 0x000000584a097220 */ /* 0x001fe20000400000 */
[----:B------:R-:W-:-:S02]  /*5e00*/  ISETP.GT.AND P2, PT, R0, RZ, P4 ;  /* 0x000000ff0000720c */ /* 0x000fc40002744270 */
[C---:B------:R-:W-:Y:S02]  /*5e10*/  ISETP.GT.AND P1, PT, R0.reuse, RZ, P5 ;  /* 0x000000ff0000720c */ /* 0x040fe40002f24270 */
[----:B------:R-:W-:Y:S01]  /*5e20*/  ISETP.GT.AND P4, PT, R0, 0x8, P4 ;  /* 0x000000080000780c */ /* 0x000fe20002784270 */
[----:B-1----:R-:W-:Y:S01]  /*5e30*/  FMUL R13, R78, R88 ;  /* 0x000000584e0d7220 */ /* 0x002fe20000400000 */
[----:B------:R-:W-:Y:S02]  /*5e40*/  ISETP.GT.AND P5, PT, R0, 0x8, P5 ;  /* 0x000000080000780c */ /* 0x000fe40002fa4270 */
[----:B------:R-:W-:Y:S02]  /*5e50*/  F2FP.TF32.F32.PACK_B R9, R9 ;  /* 0x00000009ff09723e */ /* 0x000fe400024050ff */
[----:B------:R-:W-:Y:S02]  /*5e60*/  F2FP.TF32.F32.PACK_B R13, R13 ;  /* 0x0000000dff0d723e */ /* 0x000fe400024050ff */
[----:B------:R-:W-:Y:S01]  /*5e70*/  F2FP.TF32.F32.PACK_B R83, R83 ;  /* 0x00000053ff53723e */ /* 0x000fe200024050ff */
[----:B------:R0:W-:Y:S01]  /*5e80*/  @P0 STG.E desc[UR36][R6.64+0x180], R9 ;  /* 0x0001800906000986 */ /* 0x0001e2000c101924 */
[----:B------:R-:W-:-:S02]  /*5e90*/  ISETP.GT.AND P0, PT, R3, 0x79, PT ;  /* 0x000000790300780c */ /* 0x000fc40003f04270 */
[----:B------:R-:W-:Y:S01]  /*5ea0*/  F2FP.TF32.F32.PACK_B R85, R85 ;  /* 0x00000055ff55723e */ /* 0x000fe200024050ff */
[----:B------:R-:W-:Y:S01]  /*5eb0*/  @P3 STG.E desc[UR36][R6.64+0x184], R75 ;  /* 0x0001844b06003986 */ /* 0x000fe2000c101924 */
[C---:B------:R-:W-:Y:S02]  /*5ec0*/  ISETP.GT.AND P3, PT, R3.reuse, 0x70, PT ;  /* 0x000000700300780c */ /* 0x040fe40003f64270 */
[----:B------:R-:W-:Y:S01]  /*5ed0*/  F2FP.TF32.F32.PACK_B R87, R87 ;  /* 0x00000057ff57723e */ /* 0x000fe200024050ff */
[----:B------:R1:W-:Y:S01]  /*5ee0*/  @P2 STG.E desc[UR36][R4.64+0x1a0], R11 ;  /* 0x0001a00b04002986 */ /* 0x0003e2000c101924 */
[----:B------:R-:W-:-:S03]  /*5ef0*/  ISETP.GT.AND P2, PT, R3, 0x71, PT ;  /* 0x000000710300780c */ /* 0x000fc60003f44270 */
[----:B------:R-:W-:Y:S01]  /*5f00*/  @P1 STG.E desc[UR36][R4.64+0x1a4], R77 ;  /* 0x0001a44d04001986 */ /* 0x000fe2000c101924 */
[----:B------:R-:W-:Y:S01]  /*5f10*/  ISETP.GT.AND P1, PT, R3, 0x78, PT ;  /* 0x000000780300780c */ /* 0x000fe20003f24270 */
[-C--:B------:R-:W-:Y:S01]  /*5f20*/  FMUL R3, R80, R88.reuse ;  /* 0x0000005850037220 */ /* 0x080fe20000400000 */
[-C--:B0-----:R-:W-:Y:S01]  /*5f30*/  FMUL R9, R82, R88.reuse ;  /* 0x0000005852097220 */ /* 0x081fe20000400000 */
[----:B------:R0:W-:Y:S01]  /*5f40*/  @P4 STG.E desc[UR36][R6.64+0x1a0], R13 ;  /* 0x0001a00d06004986 */ /* 0x0001e2000c101924 */
[C---:B------:R-:W-:Y:S02]  /*5f50*/  ISETP.GT.AND P4, PT, R0.reuse, RZ, P3 ;  /* 0x000000ff0000720c */ /* 0x040fe40001f84270 */
[----:B------:R-:W-:Y:S01]  /*5f60*/  F2FP.TF32.F32.PACK_B R3, R3 ;  /* 0x00000003ff03723e */ /* 0x000fe200024050ff */
[----:B------:R-:W-:Y:S01]  /*5f70*/  @P5 STG.E desc[UR36][R6.64+0x1a4], R79 ;  /* 0x0001a44f06005986 */ /* 0x000fe2000c101924 */
[----:B------:R-:W-:Y:S01]  /*5f80*/  ISETP.GT.AND P5, PT, R0, RZ, P2 ;  /* 0x000000ff0000720c */ /* 0x000fe200017a4270 */
[----:B-1----:R-:W-:Y:S01]  /*5f90*/  FMUL R11, R84, R88 ;  /* 0x00000058540b7220 */ /* 0x002fe20000400000 */
[----:B------:R-:W-:-:S02]  /*5fa0*/  ISETP.GT.AND P3, PT, R0, 0x8, P3 ;  /* 0x000000080000780c */ /* 0x000fc40001f64270 */
[----:B------:R-:W-:Y:S02]  /*5fb0*/  ISETP.GT.AND P2, PT, R0, 0x8, P2 ;  /* 0x000000080000780c */ /* 0x000fe40001744270 */
[----:B------:R-:W-:Y:S01]  /*5fc0*/  F2FP.TF32.F32.PACK_B R9, R9 ;  /* 0x00000009ff09723e */ /* 0x000fe200024050ff */
[----:B0-----:R-:W-:Y:S01]  /*5fd0*/  FMUL R13, R86, R88 ;  /* 0x00000058560d7220 */ /* 0x001fe20000400000 */
[----:B------:R-:W-:Y:S01]  /*5fe0*/  F2FP.TF32.F32.PACK_B R11, R11 ;  /* 0x0000000bff0b723e */ /* 0x000fe200024050ff */
[----:B------:R-:W-:Y:S01]  /*5ff0*/  @P4 STG.E desc[UR36][R4.64+0x1c0], R3 ;  /* 0x0001c00304004986 */ /* 0x000fe2000c101924 */
[C---:B------:R-:W-:Y:S02]  /*6000*/  ISETP.GT.AND P4, PT, R0.reuse, RZ, P1 ;  /* 0x000000ff0000720c */ /* 0x040fe40000f84270 */
[C---:B------:R-:W-:Y:S01]  /*6010*/  ISETP.GT.AND P1, PT, R0.reuse, 0x8, P1 ;  /* 0x000000080000780c */ /* 0x040fe20000f24270 */
[----:B------:R-:W-:Y:S01]  /*6020*/  @P5 STG.E desc[UR36][R4.64+0x1c4], R81 ;  /* 0x0001c45104005986 */ /* 0x000fe2000c101924 */
[----:B------:R-:W-:-:S02]  /*6030*/  ISETP.GT.AND P5, PT, R0, RZ, P0 ;  /* 0x000000ff0000720c */ /* 0x000fc400007a4270 */
[----:B------:R-:W-:Y:S01]  /*6040*/  ISETP.GT.AND P0, PT, R0, 0x8, P0 ;  /* 0x000000080000780c */ /* 0x000fe20000704270 */
[----:B------:R-:W-:Y:S01]  /*6050*/  @P3 STG.E desc[UR36][R6.64+0x1c0], R9 ;  /* 0x0001c00906003986 */ /* 0x000fe2000c101924 */
[----:B------:R-:W-:-:S03]  /*6060*/  F2FP.TF32.F32.PACK_B R13, R13 ;  /* 0x0000000dff0d723e */ /* 0x000fc600024050ff */
[----:B------:R-:W-:Y:S04]  /*6070*/  @P2 STG.E desc[UR36][R6.64+0x1c4], R83 ;  /* 0x0001c45306002986 */ /* 0x000fe8000c101924 */
[----:B------:R-:W-:Y:S04]  /*6080*/  @P4 STG.E desc[UR36][R4.64+0x1e0], R11 ;  /* 0x0001e00b04004986 */ /* 0x000fe8000c101924 */
[----:B------:R0:W-:Y:S02]  /*6090*/  @P5 STG.E desc[UR36][R4.64+0x1e4], R85 ;  /* 0x0001e45504005986 */ /* 0x0001e4000c101924 */
[----:B0-----:R-:W-:-:S02]  /*60a0*/  @P1 IMAD.MOV.U32 R4, RZ, RZ, R6 ;  /* 0x000000ffff041224 */ /* 0x001fc400078e0006 */
[----:B------:R-:W-:-:S05]  /*60b0*/  @P1 IMAD.MOV.U32 R5, RZ, RZ, R7 ;  /* 0x000000ffff051224 */ /* 0x000fca00078e0007 */
[----:B------:R0:W-:Y:S04]  /*60c0*/  @P1 STG.E desc[UR36][R4.64+0x1e0], R13 ;  /* 0x0001e00d04001986 */ /* 0x0001e8000c101924 */
[----:B------:R0:W-:Y:S02]  /*60d0*/  @P0 STG.E desc[UR36][R6.64+0x1e4], R87 ;  /* 0x0001e45706000986 */ /* 0x0001e4000c101924 */
.L_x_158:
[----:B------:R-:W-:Y:S05]  /*60e0*/  BSYNC B0 ;  /* 0x0000000000007941 */ /* 0x000fea0003800000 */
.L_x_32:
[----:B0-----:R-:W2:Y:S01]  /*60f0*/  LDL.64 R4, [R1] ;  /* 0x0000000001047983 */ /* 0x001ea20000100a00 */
[----:B------:R-:W-:Y:S01]  /*6100*/  ULDC.64 UR4, c[0x0][0x650] ;  /* 0x0001940000047ab9 */ /* 0x000fe20000000a00 */
[----:B------:R-:W-:Y:S02]  /*6110*/  IMAD.U32 R0, RZ, RZ, UR44 ;  /* 0x0000002cff007e24 */ /* 0x000fe4000f8e00ff */
[----:B------:R-:W-:Y:S02]  /*6120*/  IMAD.MOV.U32 R22, RZ, RZ, -0x1 ;  /* 0xffffffffff167424 */ /* 0x000fe400078e00ff */
[----:B------:R0:W-:Y:S01]  /*6130*/  SYNCS.ARRIVE.TRANS64.A1T0 RZ, [R0+UR46], RZ ;  /* 0x000000ff00ff79a7 */ /* 0x0001e2000810002e */
[----:B-----5:R-:W-:Y:S02]  /*6140*/  IMAD.MOV.U32 R18, RZ, RZ, -0x1 ;  /* 0xffffffffff127424 */ /* 0x020fe400078e00ff */
[----:B------:R-:W-:Y:S01]  /*6150*/  IMAD.MOV.U32 R19, RZ, RZ, -0x1 ;  /* 0xffffffffff137424 */ /* 0x000fe200078e00ff */
[----:B0-----:R-:W-:-:S02]  /*6160*/  PRMT R0, RZ, 0x7610, R0 ;  /* 0x00007610ff007816 */ /* 0x001fc40000000000 */
[----:B--2---:R-:W-:-:S05]  /*6170*/  LEA R16, P0, R4, R16, 0x1 ;  /* 0x0000001004107211 */ /* 0x004fca00078008ff */
[----:B------:R-:W-:Y:S01]  /*6180*/  IMAD.X R17, R98, 0x1, R17, P0 ;  /* 0x0000000162117824 */ /* 0x000fe200000e0611 */
[----:B------:R-:W-:-:S04]  /*6190*/  ISETP.GE.U32.AND P0, PT, R16, UR4, PT ;  /* 0x0000000410007c0c */ /* 0x000fc8000bf06070 */
[----:B------:R-:W-:-:S13]  /*61a0*/  ISETP.GE.U32.AND.EX P0, PT, R17, UR5, PT, P0 ;  /* 0x0000000511007c0c */ /* 0x000fda000bf06100 */
[----:B------:R-:W-:Y:S05]  /*61b0*/  @P0 BRA `(.L_x_159) ;  /* 0x00000004004c0947 */ /* 0x000fea0003800000 */
[----:B----4-:R-:W0:Y:S01]  /*61c0*/  LDC.64 R10, c[0x0][0x628] ;  /* 0x00018a00ff0a7b82 */ /* 0x010e220000000a00 */
[----:B------:R-:W2:Y:S01]  /*61d0*/  S2R R12, SR_CTAID.X ;  /* 0x00000000000c7919 */ /* 0x000ea20000002500 */
[----:B------:R-:W-:Y:S02]  /*61e0*/  IMAD.MOV.U32 R8, RZ, RZ, R16 ;  /* 0x000000ffff087224 */ /* 0x000fe400078e0010 */
[----:B------:R-:W-:Y:S01]  /*61f0*/  IMAD.MOV.U32 R9, RZ, RZ, R17 ;  /* 0x000000ffff097224 */ /* 0x000fe200078e0011 */
[----:B------:R-:W4:Y:S03]  /*6200*/  S2R R18, SR_CTAID.Y ;  /* 0x0000000000127919 */ /* 0x000f260000002600 */
[----:B------:R-:W1:Y:S08]  /*6210*/  LDC R0, c[0x0][0x630] ;  /* 0x00018c00ff007b82 */ /* 0x000e700000000800 */
[----:B------:R-:W1:Y:S01]  /*6220*/  LDC.64 R14, c[0x0][0x620] ;  /* 0x00018800ff0e7b82 */ /* 0x000e620000000a00 */
[----:B0-----:R-:W-:-:S04]  /*6230*/  ISETP.NE.U32.AND P0, PT, R10, RZ, PT ;  /* 0x000000ff0a00720c */ /* 0x001fc80003f05070 */
[----:B------:R-:W-:-:S13]  /*6240*/  ISETP.NE.AND.EX P0, PT, R11, RZ, PT, P0 ;  /* 0x000000ff0b00720c */ /* 0x000fda0003f05300 */
[----:B-12-4-:R-:W-:Y:S05]  /*6250*/  @!P0 BRA `(.L_x_160) ;  /* 0x0000000000288947 */ /* 0x016fea0003800000 */
[----:B------:R-:W0:Y:S02]  /*6260*/  LDC R3, c[0x0][0x634] ;  /* 0x00018d00ff037b82 */ /* 0x000e240000000800 */
[----:B0-----:R-:W-:-:S05]  /*6270*/  IADD3 R3, P0, R16, R3, RZ ;  /* 0x0000000310037210 */ /* 0x001fca0007f1e0ff */
[----:B------:R-:W-:-:S04]  /*6280*/  IMAD.X R13, RZ, RZ, R17, P0 ;  /* 0x000000ffff0d7224 */ /* 0x000fc800000e0611 */
[----:B------:R-:W-:-:S04]  /*6290*/  IMAD.WIDE.U32 R4, R13, R10, RZ ;  /* 0x0000000a0d047225 */ /* 0x000fc800078e00ff */
[----:B---3--:R-:W-:-:S04]  /*62a0*/  IMAD.WIDE.U32 R6, P0, R3, R11, R4 ;  /* 0x0000000b03067225 */ /* 0x008fc80007800004 */
[----:B------:R-:W-:-:S04]  /*62b0*/  IMAD.WIDE.U32 R4, R3, R10, RZ ;  /* 0x0000000a03047225 */ /* 0x000fc800078e00ff */
[----:B------:R-:W-:Y:S01]  /*62c0*/  IMAD.X R9, RZ, RZ, RZ, P0 ;  /* 0x000000ffff097224 */ /* 0x000fe200000e06ff */
[----:B------:R-:W-:Y:S01]  /*62d0*/  IADD3 RZ, P0, R5, R6, RZ ;  /* 0x0000000605ff7210 */ /* 0x000fe20007f1e0ff */
[----:B------:R-:W-:-:S04]  /*62e0*/  IMAD.MOV.U32 R8, RZ, RZ, R7 ;  /* 0x000000ffff087224 */ /* 0x000fc800078e0007 */
[----:B------:R-:W-:-:S08]  /*62f0*/  IMAD.WIDE.U32.X R8, R13, R11, R8, P0 ;  /* 0x0000000b0d087225 */ /* 0x000fd000000e0408 */
.L_x_160:
[-CC-:B------:R-:W-:Y:S01]  /*6300*/  SHF.R.U64 R19, R8, R0.reuse, R9.reuse ;  /* 0x0000000008137219 */ /* 0x180fe20000001209 */
[----:B------:R-:W0:Y:S01]  /*6310*/  LDC.64 R24, c[0x0][0x640] ;  /* 0x00019000ff187b82 */ /* 0x000e220000000a00 */
[----:B------:R-:W-:Y:S01]  /*6320*/  SHF.R.U32.HI R0, RZ, R0, R9 ;  /* 0x00000000ff007219 */ /* 0x000fe20000011609 */
[----:B------:R-:W-:Y:S01]  /*6330*/  ULDC UR4, c[0x0][0x150] ;  /* 0x0000540000047ab9 */ /* 0x000fe20000000800 */
[----:B------:R-:W-:Y:S02]  /*6340*/  IADD3 R3, P0, RZ, -R19, RZ ;  /* 0x80000013ff037210 */ /* 0x000fe40007f1e0ff */
[----:B---3--:R-:W-:-:S03]  /*6350*/  I2FP.F32.U32 R7, R12 ;  /* 0x0000000c00077245 */ /* 0x008fc60000201000 */
[----:B------:R-:W1:Y:S01]  /*6360*/  LDC R6, c[0x0][0x618] ;  /* 0x00018600ff067b82 */ /* 0x000e620000000800 */
[----:B------:R-:W-:Y:S02]  /*6370*/  IMAD.X R5, RZ, RZ, ~R0, P0 ;  /* 0x000000ffff057224 */ /* 0x000fe400000e0e00 */
[----:B------:R-:W-:Y:S01]  /*6380*/  FMUL R7, R7, UR4 ;  /* 0x0000000407077c20 */ /* 0x000fe20008400000 */
[----:B------:R-:W-:Y:S01]  /*6390*/  ULDC UR4, c[0x0][0x154] ;  /* 0x0000550000047ab9 */ /* 0x000fe20000000800 */
[-C--:B------:R-:W-:Y:S02]  /*63a0*/  IMAD R0, R5, R14.reuse, RZ ;  /* 0x0000000e05007224 */ /* 0x080fe400078e02ff */
[C---:B------:R-:W-:Y:S01]  /*63b0*/  IMAD.WIDE.U32 R4, R3.reuse, R14, R16 ;  /* 0x0000000e03047225 */ /* 0x040fe200078e0010 */
[----:B------:R-:W2:Y:S01]  /*63c0*/  LDC R8, c[0x0][0x608] ;  /* 0x00018200ff087b82 */ /* 0x000ea20000000800 */
[----:B------:R-:W3:Y:S02]  /*63d0*/  F2I.U32.TRUNC.NTZ R7, R7 ;  /* 0x0000000700077305 */ /* 0x000ee4000020f000 */
[----:B------:R-:W-:Y:S01]  /*63e0*/  IMAD R3, R3, R15, R0 ;  /* 0x0000000f03037224 */ /* 0x000fe200078e0200 */
[----:B------:R-:W-:-:S03]  /*63f0*/  I2FP.F32.U32 R0, R18 ;  /* 0x0000001200007245 */ /* 0x000fc60000201000 */
[----:B------:R-:W-:Y:S01]  /*6400*/  IMAD.IADD R3, R5, 0x1, R3 ;  /* 0x0000000105037824 */ /* 0x000fe200078e0203 */
[----:B------:R-:W4:Y:S01]  /*6410*/  LDC R11, c[0x0][0x658] ;  /* 0x00019600ff0b7b82 */ /* 0x000f220000000800 */
[----:B0-----:R-:W-:-:S04]  /*6420*/  ISETP.NE.U32.AND P0, PT, R24, RZ, PT ;  /* 0x000000ff1800720c */ /* 0x001fc80003f05070 */
[----:B------:R-:W-:-:S03]  /*6430*/  ISETP.NE.AND.EX P0, PT, R25, RZ, PT, P0 ;  /* 0x000000ff1900720c */ /* 0x000fc60003f05300 */
[----:B------:R-:W0:Y:S01]  /*6440*/  LDC R9, c[0x0][0x144] ;  /* 0x00005100ff097b82 */ /* 0x000e220000000800 */
[-C--:B-1----:R-:W-:Y:S01]  /*6450*/  SHF.R.U64 R10, R4, R6.reuse, R3 ;  /* 0x00000006040a7219 */ /* 0x082fe20000001203 */
[----:B---3--:R-:W-:Y:S01]  /*6460*/  IMAD.MOV R7, RZ, RZ, -R7 ;  /* 0x000000ffff077224 */ /* 0x008fe200078e0a07 */
[----:B------:R-:W-:Y:S01]  /*6470*/  SHF.R.U32.HI R3, RZ, R6, R3 ;  /* 0x00000006ff037219 */ /* 0x000fe20000011603 */
[----:B------:R-:W-:-:S04]  /*6480*/  FMUL R6, R0, UR4 ;  /* 0x0000000400067c20 */ /* 0x000fc80008400000 */
[----:B------:R-:W1:Y:S01]  /*6490*/  LDC R21, c[0x0][0x148] ;  /* 0x00005200ff157b82 */ /* 0x000e620000000800 */
[----:B------:R3:W0:Y:S01]  /*64a0*/  F2I.U32.TRUNC.NTZ R14, R6 ;  /* 0x00000006000e7305 */ /* 0x000622000020f000 */
[-CC-:B--2---:R-:W-:Y:S02]  /*64b0*/  SHF.R.U64 R13, R10, R8.reuse, R3.reuse ;  /* 0x000000080a0d7219 */ /* 0x184fe40000001203 */
[----:B------:R-:W-:-:S04]  /*64c0*/  SHF.R.U32.HI R0, RZ, R8, R3 ;  /* 0x00000008ff007219 */ /* 0x000fc80000011603 */
[----:B------:R-:W2:Y:S01]  /*64d0*/  LDC R20, c[0x0][0x648] ;  /* 0x00019200ff147b82 */ /* 0x000ea20000000800 */
[-CC-:B----4-:R-:W-:Y:S02]  /*64e0*/  SHF.R.U64 R15, R13, R11.reuse, R0.reuse ;  /* 0x0000000b0d0f7219 */ /* 0x190fe40000001200 */
[----:B------:R-:W-:-:S03]  /*64f0*/  SHF.R.U32.HI R5, RZ, R11, R0 ;  /* 0x0000000bff057219 */ /* 0x000fc60000011600 */
[----:B------:R-:W-:Y:S02]  /*6500*/  IMAD.MOV.U32 R4, RZ, RZ, R15 ;  /* 0x000000ffff047224 */ /* 0x000fe400078e000f */
[----:B------:R-:W4:Y:S01]  /*6510*/  LDC R26, c[0x0][0x638] ;  /* 0x00018e00ff1a7b82 */ /* 0x000f220000000800 */
[----:B0-----:R-:W-:-:S07]  /*6520*/  IMAD R22, R9, R7, R12 ;  /* 0x0000000709167224 */ /* 0x001fce00078e020c */
[----:B------:R-:W0:Y:S08]  /*6530*/  LDC R27, c[0x0][0x610] ;  /* 0x00018400ff1b7b82 */ /* 0x000e300000000800 */
[----:B------:R-:W0:Y:S01]  /*6540*/  LDC R28, c[0x0][0x600] ;  /* 0x00018000ff1c7b82 */ /* 0x000e220000000800 */
[----:B-123--:R-:W-:Y:S05]  /*6550*/  @!P0 BRA `(.L_x_161) ;  /* 0x0000000000288947 */ /* 0x00efea0003800000 */
[----:B------:R-:W1:Y:S02]  /*6560*/  LDC R0, c[0x0][0x64c] ;  /* 0x00019300ff007b82 */ /* 0x000e640000000800 */
[----:B-1----:R-:W-:-:S05]  /*6570*/  IADD3 R3, P0, R15, R0, RZ ;  /* 0x000000000f037210 */ /* 0x002fca0007f1e0ff */
        /* <DEDUP_REMOVED lines=8> */
.L_x_161:
[----:B------:R-:W-:Y:S01]  /*6600*/  ISETP.NE.AND P0, PT, R2, 0x1, PT ;  /* 0x000000010200780c */ /* 0x000fe20003f05270 */
[----:B------:R-:W-:Y:S01]  /*6610*/  IMAD.MOV R14, RZ, RZ, -R14 ;  /* 0x000000ffff0e7224 */ /* 0x000fe200078e0a0e */
[----:B------:R-:W-:Y:S02]  /*6620*/  SHF.R.U64 R0, R4, R20, R5 ;  /* 0x0000001404007219 */ /* 0x000fe40000001205 */
[----:B------:R-:W-:Y:S02]  /*6630*/  LOP3.LUT R3, R13, R100, RZ, 0xc0, !PT ;  /* 0x000000640d037212 */ /* 0x000fe400078ec0ff */
[----:B------:R-:W-:Y:S01]  /*6640*/  LOP3.LUT R5, R10, R99, RZ, 0xc0, !PT ;  /* 0x000000630a057212 */ /* 0x000fe200078ec0ff */
[----:B------:R-:W-:Y:S02]  /*6650*/  IMAD.MOV R4, RZ, RZ, -R0 ;  /* 0x000000ffff047224 */ /* 0x000fe400078e0a00 */
[----:B------:R-:W-:Y:S02]  /*6660*/  IMAD R3, R96, R0, R3 ;  /* 0x0000000060037224 */ /* 0x000fe400078e0203 */
[----:B----4-:R-:W-:-:S02]  /*6670*/  IMAD R0, R4, R26, R15 ;  /* 0x0000001a04007224 */ /* 0x010fc400078e020f */
[----:B------:R-:W-:Y:S02]  /*6680*/  @P0 IMAD R22, R21, R14, R18 ;  /* 0x0000000e15160224 */ /* 0x000fe400078e0212 */
[----:B------:R-:W-:Y:S02]  /*6690*/  IMAD.MOV.U32 R4, RZ, RZ, 0x1 ;  /* 0x00000001ff047424 */ /* 0x000fe400078e00ff */
[----:B0-----:R-:W-:Y:S02]  /*66a0*/  IMAD R22, R3, R27, R22 ;  /* 0x0000001b03167224 */ /* 0x001fe400078e0216 */
[----:B------:R-:W-:Y:S01]  /*66b0*/  IMAD R3, R0, R28, R5 ;  /* 0x0000001c00037224 */ /* 0x000fe200078e0205 */
[----:B------:R-:W-:-:S04]  /*66c0*/  PRMT R0, R4, 0x7610, R0 ;  /* 0x0000761004007816 */ /* 0x000fc80000000000 */
[----:B------:R-:W-:Y:S02]  /*66d0*/  SEL R18, R3, R22, !P0 ;  /* 0x0000001603127207 */ /* 0x000fe40004000000 */
[----:B------:R-:W-:-:S07]  /*66e0*/  SEL R22, R22, R3, !P0 ;  /* 0x0000000316167207 */ /* 0x000fce0004000000 */
.L_x_159:
[----:B------:R-:W-:Y:S01]  /*66f0*/  LOP3.LUT P0, RZ, R0, 0xff, RZ, 0xc0, !PT ;  /* 0x000000ff00ff7812 */ /* 0x000fe2000780c0ff */
[----:B------:R-:W-:Y:S01]  /*6700*/  UIMAD.WIDE.U32 UR4, UR38, -0x55555555, URZ ;  /* 0xaaaaaaab260478a5 */ /* 0x000fe2000f8e003f */
[----:B------:R-:W-:-:S03]  /*6710*/  LOP3.LUT R103, R103, 0x1, RZ, 0x3c, !PT ;  /* 0x0000000167677812 */ /* 0x000fc600078e3cff */
[----:B------:R-:W-:-:S04]  /*6720*/  USHF.R.U32.HI UR4, URZ, 0x2, UR5 ;  /* 0x000000023f047899 */ /* 0x000fc80008011605 */
[----:B------:R-:W-:-:S04]  /*6730*/  UIMAD UR38, UR4, -0x6, UR38 ;  /* 0xfffffffa042678a4 */ /* 0x000fc8000f8e0226 */
[----:B------:R-:W-:Y:S08]  /*6740*/  @P0 BRA `(.L_x_162) ;  /* 0xffffffac00840947 */ /* 0x000ff0000383ffff */
[----:B------:R-:W-:Y:S05]  /*6750*/  EXIT ;  /* 0x000000000000794d */ /* 0x000fea0003800000 */
.L_x_13:
[----:B------:R-:W-:-:S08]  /*6760*/  ISETP.NE.AND P0, PT, R14, RZ, PT ;  /* 0x000000ff0e00720c */ /* 0x000fd00003f05270 */
[----:B0-----:R-:W0:-:S00]  /*6770*/  USETMAXREG.DEALLOC.CTAPOOL 0x28 ;  /* 0x00000028000079c8 */ /* 0x001e0000080e0500 */
[----:B------:R-:W-:Y:S05]  /*6780*/  @P0 EXIT ;  /* 0x000000000000094d */ /* 0x000fea0003800000 */
[----:B0-----:R-:W-:Y:S01]  /*6790*/  LOP3.LUT P0, RZ, R3, 0xff, RZ, 0xc0, !PT ;  /* 0x000000ff03ff7812 */ /* 0x001fe2000780c0ff */
[----:B------:R-:W-:Y:S02]  /*67a0*/  IMAD.MOV.U32 R3, RZ, RZ, 0x1 ;  /* 0x00000001ff037424 */ /* 0x000fe400078e00ff */
[----:B------:R-:W-:-:S10]  /*67b0*/  IMAD.MOV.U32 R8, RZ, RZ, RZ ;  /* 0x000000ffff087224 */ /* 0x000fd400078e00ff */
[----:B------:R-:W-:Y:S05]  /*67c0*/  @!P0 BRA `(.L_x_163) ;  /* 0x0000000c000c8947 */ /* 0x000fea0003800000 */
[----:B------:R-:W-:Y:S01]  /*67d0*/  LOP3.LUT P0, RZ, R4, 0x1f, RZ, 0xc0, !PT ;  /* 0x0000001f04ff7812 */ /* 0x000fe2000780c0ff */
[----:B------:R-:W-:Y:S01]  /*67e0*/  ULDC UR5, c[0x0][0x658] ;  /* 0x0001960000057ab9 */ /* 0x000fe20000000800 */
[----:B------:R-:W-:Y:S01]  /*67f0*/  UMOV UR6, 0xffffffff ;  /* 0xffffffff00067882 */ /* 0x000fe20000000000 */
[----:B------:R-:W-:Y:S01]  /*6800*/  BSSY B0, `(.L_x_163) ;  /* 0x00000bf000007945 */ /* 0x000fe20003800000 */
[----:B------:R-:W-:Y:S01]  /*6810*/  USHF.L.U32 UR6, UR6, UR5, URZ ;  /* 0x0000000506067299 */ /* 0x000fe2000800063f */
[C---:B------:R-:W-:Y:S01]  /*6820*/  ISETP.NE.AND P2, PT, R5.reuse, RZ, PT ;  /* 0x000000ff0500720c */ /* 0x040fe20003f45270 */
[----:B------:R-:W-:Y:S01]  /*6830*/  IMAD.MOV.U32 R10, RZ, RZ, 0x1 ;  /* 0x00000001ff0a7424 */ /* 0x000fe200078e00ff */
[----:B------:R-:W-:Y:S01]  /*6840*/  ISETP.NE.OR P0, PT, R5, RZ, !P0 ;  /* 0x000000ff0500720c */ /* 0x000fe20004705670 */
[----:B------:R-:W-:Y:S01]  /*6850*/  IMAD.MOV.U32 R3, RZ, RZ, 0x1 ;  /* 0x00000001ff037424 */ /* 0x000fe200078e00ff */
[----:B------:R-:W-:Y:S01]  /*6860*/  LOP3.LUT R9, R23, 0x2, RZ, 0xfc, !PT ;  /* 0x0000000217097812 */ /* 0x000fe200078efcff */
[----:B------:R-:W-:Y:S01]  /*6870*/  IMAD.MOV.U32 R8, RZ, RZ, RZ ;  /* 0x000000ffff087224 */ /* 0x000fe200078e00ff */
[----:B------:R-:W-:Y:S01]  /*6880*/  ULDC UR4, c[0x0][0x600] ;  /* 0x0001800000047ab9 */ /* 0x000fe20000000800 */
[----:B------:R-:W-:Y:S01]  /*6890*/  UMOV UR7, 0x1 ;  /* 0x0000000100077882 */ /* 0x000fe20000000000 */
[----:B------:R-:W-:-:S02]  /*68a0*/  UIADD3 UR19, UR40, 0x1, URZ ;  /* 0x0000000128137890 */ /* 0x000fc4000fffe03f */
[----:B------:R-:W-:Y:S02]  /*68b0*/  UIADD3 UR15, UR4, -0x1, URZ ;  /* 0xffffffff040f7890 */ /* 0x000fe4000fffe03f */
[----:B------:R-:W-:Y:S02]  /*68c0*/  USHF.L.U32 UR17, UR7, UR5, URZ ;  /* 0x0000000507117299 */ /* 0x000fe4000800063f */
[----:B------:R-:W-:Y:S01]  /*68d0*/  ULOP3.LUT UR16, URZ, UR6, URZ, 0x33, !UPT ;  /* 0x000000063f107292 */ /* 0x000fe2000f8e333f */
[----:B------:R-:W-:-:S11]  /*68e0*/  ULDC.64 UR20, c[0x0][0x198] ;  /* 0x0000660000147ab9 */ /* 0x000fd60000000a00 */
.L_x_175:
[----:B------:R-:W-:-:S03]  /*68f0*/  UMOV UR4, 0xffffffff ;  /* 0xffffffff00047882 */ /* 0x000fc60000000000 */
[----:B------:R-:W-:Y:S05]  /*6900*/  BRA.DIV UR4, `(.L_x_164) ;  /* 0x0000001204207947 */ /* 0x000fea000b800000 */
[----:B------:R-:W-:-:S13]  /*6910*/  ELECT P6, URZ, PT ;  /* 0x00000000003f782f */ /* 0x000fda00038c0000 */
.L_x_190:
[----:B------:R-:W0:Y:S01]  /*6920*/  LDC R4, c[0x0][0x28c] ;  /* 0x0000a300ff047b82 */ /* 0x000e220000000800 */
[----:B------:R-:W-:Y:S01]  /*6930*/  BSSY B1, `(.L_x_165) ;  /* 0x0000037000017945 */ /* 0x000fe20003800000 */
[----:B0-----:R-:W-:-:S13]  /*6940*/  ISETP.LT.OR P6, PT, R4, 0x1, !P6 ;  /* 0x000000010400780c */ /* 0x001fda00077c1670 */
[----:B------:R-:W-:Y:S05]  /*6950*/  @P6 BRA `(.L_x_166) ;  /* 0x0000000000d06947 */ /* 0x000fea0003800000 */
[----:B------:R-:W-:Y:S02]  /*6960*/  IMAD.SHL.U32 R18, R18, 0x80, RZ ;  /* 0x0000008012127824 */ /* 0x000fe400078e00ff */
[----:B------:R-:W-:Y:S02]  /*6970*/  IMAD.SHL.U32 R22, R22, 0x40, RZ ;  /* 0x0000004016167824 */ /* 0x000fe400078e00ff */
[----:B------:R-:W-:Y:S02]  /*6980*/  IMAD.MOV.U32 R13, RZ, RZ, RZ ;  /* 0x000000ffff0d7224 */ /* 0x000fe400078e00ff */
[----:B------:R-:W-:Y:S02]  /*6990*/  IMAD.U32 R14, RZ, RZ, UR19 ;  /* 0x00000013ff0e7e24 */ /* 0x000fe4000f8e00ff */
[----:B------:R-:W-:Y:S02]  /*69a0*/  IMAD.MOV.U32 R4, RZ, RZ, R3 ;  /* 0x000000ffff047224 */ /* 0x000fe400078e0003 */
[----:B------:R-:W-:-:S07]  /*69b0*/  IMAD.MOV.U32 R5, RZ, RZ, R8 ;  /* 0x000000ffff057224 */ /* 0x000fce00078e0008 */
.L_x_170:
[----:B------:R-:W0:Y:S01]  /*69c0*/  S2R R7, SR_CgaCtaId ;  /* 0x0000000000077919 */ /* 0x000e220000008800 */
[----:B------:R-:W-:-:S04]  /*69d0*/  MOV R6, 0x400 ;  /* 0x0000040000067802 */ /* 0x000fc80000000f00 */
[----:B0-----:R-:W-:Y:S02]  /*69e0*/  LEA R12, R7, R6, 0x18 ;  /* 0x00000006070c7211 */ /* 0x001fe400078ec0ff */
[----:B------:R-:W-:Y:S01]  /*69f0*/  SHF.L.U32 R6, R4, 0x1f, RZ ;  /* 0x0000001f04067819 */ /* 0x000fe200000006ff */
[----:B------:R-:W0:Y:S02]  /*6a00*/  @!P2 LDC R7, c[0x0][0x500] ;  /* 0x00014000ff07ab82 */ /* 0x000e240000000800 */
[----:B------:R-:W-:-:S04]  /*6a10*/  IMAD R11, R5, 0x8, R12 ;  /* 0x00000008050b7824 */ /* 0x000fc800078e020c */
[----:B------:R-:W1:Y:S02]  /*6a20*/  SYNCS.PHASECHK.TRANS64.TRYWAIT P1, [R11+URZ+0x30], R6 ;  /* 0x000030060b0075a7 */ /* 0x000e64000802017f */
[----:B-1----:R-:W-:Y:S05]  /*6a30*/  @!P1 BRA `(.L_x_167) ;  /* 0x0000000c00f49947 */ /* 0x002fea0003800000 */
.L_x_191:
[----:B-1----:R-:W-:Y:S01]  /*6a40*/  PRMT R6, R9, 0x9910, RZ ;  /* 0x0000991009067816 */ /* 0x002fe200000000ff */
[----:B0-----:R0:W-:Y:S03]  /*6a50*/  @!P2 SYNCS.ARRIVE.TRANS64 RZ, [R11+URZ], R7 ;  /* 0x000000070bffa9a7 */ /* 0x0011e6000800003f */
[----:B------:R-:W-:-:S13]  /*6a60*/  ISETP.NE.AND P1, PT, R6, 0x2, PT ;  /* 0x000000020600780c */ /* 0x000fda0003f25270 */
[----:B0-----:R-:W-:Y:S05]  /*6a70*/  @P1 BRA `(.L_x_168) ;  /* 0x0000000000041947 */ /* 0x001fea0003800000 */
[----:B------:R-:W-:Y:S01]  /*6a80*/  BPT.TRAP 0x1 ;  /* 0x000000040000795c */ /* 0x000fe20000300000 */
.L_x_168:
[----:B------:R-:W-:Y:S05]  /*6a90*/  @P0 BRA `(.L_x_169) ;  /* 0x0000000000040947 */ /* 0x000fea0003800000 */
[----:B------:R-:W-:Y:S01]  /*6aa0*/  BPT.TRAP 0x1 ;  /* 0x000000040000795c */ /* 0x000fe20000300000 */
.L_x_169:
[--C-:B------:R-:W-:Y:S01]  /*6ab0*/  IMAD R6, R5, 0x2000, R12.reuse ;  /* 0x0000200005067824 */ /* 0x100fe200078e020c */
[----:B------:R-:W-:Y:S01]  /*6ac0*/  R2UR UR9, R11 ;  /* 0x000000000b0972ca */ /* 0x000fe200000e0000 */
[C---:B------:R-:W-:Y:S01]  /*6ad0*/  IMAD R12, R5.reuse, 0x4000, R12 ;  /* 0x00004000050c7824 */ /* 0x040fe200078e020c */
[----:B------:R-:W-:Y:S01]  /*6ae0*/  UIADD3 UR4, UP0, UR20, 0xf0, URZ ;  /* 0x000000f014047890 */ /* 0x000fe2000ff1e03f */
[----:B------:R-:W-:Y:S01]  /*6af0*/  VIADD R14, R14, 0xffffffff ;  /* 0xffffffff0e0e7836 */ /* 0x000fe20000000000 */
[----:B------:R-:W-:Y:S01]  /*6b00*/  R2UR UR5, R6 ;  /* 0x00000000060572ca */ /* 0x000fe200000e0000 */
[----:B------:R-:W-:Y:S01]  /*6b10*/  UIADD3 UR22, UP1, UR20, 0x1f0, URZ ;  /* 0x000001f014167890 */ /* 0x000fe2000ff3e03f */
[----:B------:R-:W-:Y:S01]  /*6b20*/  R2UR UR8, R12 ;  /* 0x000000000c0872ca */ /* 0x000fe200000e0000 */
[----:B------:R-:W-:Y:S01]  /*6b30*/  VIADD R5, R5, 0x1 ;  /* 0x0000000105057836 */ /* 0x000fe20000000000 */
[----:B------:R-:W-:Y:S01]  /*6b40*/  R2UR UR11, R22 ;  /* 0x00000000160b72ca */ /* 0x000fe200000e0000 */
[----:B------:R-:W-:Y:S01]  /*6b50*/  UIADD3.X UR23, URZ, UR21, URZ, UP1, !UPT ;  /* 0x000000153f177290 */ /* 0x000fe20008ffe43f */
[----:B------:R-:W-:Y:S01]  /*6b60*/  R2UR UR10, R13 ;  /* 0x000000000d0a72ca */ /* 0x000fe200000e0000 */
[----:B------:R-:W-:Y:S01]  /*6b70*/  UMOV UR6, 0x0 ;  /* 0x0000000000067882 */ /* 0x000fe20000000000 */
[----:B------:R-:W-:Y:S01]  /*6b80*/  R2UR UR12, R19 ;  /* 0x00000000130c72ca */ /* 0x000fe200000e0000 */
[----:B------:R-:W-:Y:S01]  /*6b90*/  UMOV UR7, 0x10000000 ;  /* 0x1000000000077882 */ /* 0x000fe20000000000 */
[----:B------:R-:W-:Y:S01]  /*6ba0*/  R2UR UR18, R18 ;  /* 0x00000000121272ca */ /* 0x000fe200000e0000 */
[----:B------:R-:W-:Y:S01]  /*6bb0*/  VIADD R13, R13, 0x20 ;  /* 0x000000200d0d7836 */ /* 0x000fe20000000000 */
[----:B------:R-:W-:Y:S01]  /*6bc0*/  ISETP.GT.AND P3, PT, R14, 0x1, PT ;  /* 0x000000010e00780c */ /* 0x000fe20003f64270 */
[----:B------:R-:W-:Y:S01]  /*6bd0*/  UIADD3 UR13, UR5, 0x180, URZ ;  /* 0x00000180050d7890 */ /* 0x000fe2000fffe03f */
[----:B------:R-:W-:Y:S01]  /*6be0*/  ISETP.NE.AND P1, PT, R5, 0x6, PT ;  /* 0x000000060500780c */ /* 0x000fe20003f25270 */
[----:B------:R-:W-:-:S02]  /*6bf0*/  UIADD3.X UR5, URZ, UR21, URZ, UP0, !UPT ;  /* 0x000000153f057290 */ /* 0x000fc400087fe43f */
[----:B------:R-:W-:Y:S01]  /*6c00*/  UIADD3 UR14, UR8, 0xc180, URZ ;  /* 0x0000c180080e7890 */ /* 0x000fe2000fffe03f */
[----:B------:R-:W-:Y:S02]  /*6c10*/  SEL R7, RZ, 0x1, P1 ;  /* 0x00000001ff077807 */ /* 0x000fe40000800000 */
[----:B------:R-:W-:Y:S01]  /*6c20*/  UMOV UR8, UR13 ;  /* 0x0000000d00087c82 */ /* 0x000fe20008000000 */
[----:B------:R-:W-:Y:S02]  /*6c30*/  SEL R5, R5, RZ, P1 ;  /* 0x000000ff05057207 */ /* 0x000fe40000800000 */
[----:B------:R-:W-:Y:S01]  /*6c40*/  LOP3.LUT R4, R4, R7, RZ, 0x3c, !PT ;  /* 0x0000000704047212 */ /* 0x000fe200078e3cff */
[----:B------:R0:W-:Y:S02]  /*6c50*/  UTMALDG.3D [UR8], [UR4], desc[UR6] ;  /* 0x00000608040075b4 */ /* 0x0001e40008011000 */
[----:B0-----:R-:W-:Y:S01]  /*6c60*/  UMOV UR8, UR14 ;  /* 0x0000000e00087c82 */ /* 0x001fe20008000000 */
[----:B------:R-:W-:-:S02]  /*6c70*/  UMOV UR11, UR18 ;  /* 0x00000012000b7c82 */ /* 0x000fc40008000000 */
[----:B------:R0:W-:Y:S02]  /*6c80*/  UTMALDG.3D [UR8], [UR22], desc[UR6] ;  /* 0x00000608160075b4 */ /* 0x0001e40008011000 */
[----:B0-----:R-:W-:Y:S05]  /*6c90*/  @P3 BRA `(.L_x_170) ;  /* 0xfffffffc00483947 */ /* 0x001fea000383ffff */
.L_x_166:
[----:B------:R-:W-:Y:S05]  /*6ca0*/  BSYNC B1 ;  /* 0x0000000000017941 */ /* 0x000fea0003800000 */
.L_x_165:
[----:B------:R-:W2:Y:S01]  /*6cb0*/  LDL.64 R20, [R1] ;  /* 0x0000000001147983 */ /* 0x000ea20000100a00 */
[----:B------:R-:W-:Y:S01]  /*6cc0*/  LOP3.LUT P4, RZ, R10, 0xff, RZ, 0xc0, !PT ;  /* 0x000000ff0aff7812 */ /* 0x000fe2000788c0ff */
[----:B------:R-:W-:Y:S01]  /*6cd0*/  VIADD R7, R8, UR40 ;  /* 0x0000002808077c36 */ /* 0x000fe20008000000 */
[----:B------:R-:W-:Y:S01]  /*6ce0*/  ULDC.64 UR4, c[0x0][0x650] ;  /* 0x0001940000047ab9 */ /* 0x000fe20000000a00 */
[----:B------:R-:W-:Y:S01]  /*6cf0*/  IMAD.U32 R8, RZ, RZ, UR40 ;  /* 0x00000028ff087e24 */ /* 0x000fe2000f8e00ff */
[----:B------:R-:W-:Y:S01]  /*6d00*/  UISETP.GE.U32.AND UP0, UPT, UR40, 0x6, UPT ;  /* 0x000000062800788c */ /* 0x000fe2000bf06070 */
[----:B------:R-:W-:Y:S01]  /*6d10*/  BSSY B1, `(.L_x_171) ;  /* 0x000006b000017945 */ /* 0x000fe20003800000 */
[----:B------:R-:W-:Y:S01]  /*6d20*/  ISETP.GT.U32.AND P1, PT, R7, 0x5, PT ;  /* 0x000000050700780c */ /* 0x000fe20003f24070 */
[----:B------:R-:W-:Y:S01]  /*6d30*/  IMAD.MOV.U32 R22, RZ, RZ, -0x1 ;  /* 0xffffffffff167424 */ /* 0x000fe200078e00ff */
[----:B------:R-:W-:Y:S01]  /*6d40*/  PRMT R10, RZ, 0x7610, R10 ;  /* 0x00007610ff0a7816 */ /* 0x000fe2000000000a */
[----:B------:R-:W-:Y:S01]  /*6d50*/  IMAD.MOV.U32 R18, RZ, RZ, -0x1 ;  /* 0xffffffffff127424 */ /* 0x000fe200078e00ff */
[----:B------:R-:W-:Y:S01]  /*6d60*/  ISETP.LT.U32.AND P1, PT, R8, 0x6, P1 ;  /* 0x000000060800780c */ /* 0x000fe20000f21070 */
[----:B------:R-:W-:Y:S01]  /*6d70*/  IMAD.MOV.U32 R19, RZ, RZ, -0x1 ;  /* 0xffffffffff137424 */ /* 0x000fe200078e00ff */
[----:B------:R-:W-:Y:S01]  /*6d80*/  PLOP3.LUT P3, PT, PT, PT, UP0, 0x80, 0x0 ;  /* 0x000000000000781c */ /* 0x000fe20003f6f008 */
[----:B------:R-:W0:Y:S01]  /*6d90*/  @P4 S2R R5, SR_CgaCtaId ;  /* 0x0000000000054919 */ /* 0x000e220000008800 */
[----:B------:R-:W-:-:S04]  /*6da0*/  @P4 MOV R4, 0x400 ;  /* 0x0000040000044802 */ /* 0x000fc80000000f00 */
[----:B0-----:R-:W-:Y:S01]  /*6db0*/  @P4 LEA R6, R5, R4, 0x18 ;  /* 0x0000000405064211 */ /* 0x001fe200078ec0ff */
[----:B------:R-:W-:Y:S01]  /*6dc0*/  IMAD.WIDE.U32 R4, R7, -0x55555555, RZ ;  /* 0xaaaaaaab07047825 */ /* 0x000fe200078e00ff */
[----:B------:R-:W-:Y:S02]  /*6dd0*/  SEL R4, RZ, 0x1, !P1 ;  /* 0x00000001ff047807 */ /* 0x000fe40004800000 */
[----:B------:R0:W-:Y:S02]  /*6de0*/  @P4 SYNCS.ARRIVE.TRANS64.A1T0 RZ, [R6+URZ+0x98], RZ ;  /* 0x000098ff06ff49a7 */ /* 0x0001e4000810003f */
[----:B------:R-:W-:Y:S02]  /*6df0*/  LOP3.LUT R3, R3, R4, RZ, 0x3c, !PT ;  /* 0x0000000403037212 */ /* 0x000fe400078e3cff */
[----:B------:R-:W-:Y:S02]  /*6e00*/  PRMT R4, RZ, 0x7610, R4 ;  /* 0x00007610ff047816 */ /* 0x000fe40000000004 */
[----:B0-----:R-:W-:-:S04]  /*6e10*/  SHF.R.U32.HI R6, RZ, 0x2, R5 ;  /* 0x00000002ff067819 */ /* 0x001fc80000011605 */
[----:B------:R-:W-:Y:S01]  /*6e20*/  @P3 LOP3.LUT R3, R3, 0x1, R6, 0x78, !PT ;  /* 0x0000000103033812 */ /* 0x000fe200078e7806 */
[----:B------:R-:W-:Y:S01]  /*6e30*/  IMAD R8, R6, -0x6, R7 ;  /* 0xfffffffa06087824 */ /* 0x000fe200078e0207 */
[----:B--2---:R-:W-:-:S04]  /*6e40*/  IADD3 R16, P4, R16, R20, RZ ;  /* 0x0000001410107210 */ /* 0x004fc80007f9e0ff */
[----:B------:R-:W-:Y:S01]  /*6e50*/  ISETP.GE.U32.AND P1, PT, R16, UR4, PT ;  /* 0x0000000410007c0c */ /* 0x000fe2000bf26070 */
[----:B------:R-:W-:-:S05]  /*6e60*/  IMAD.X R17, R17, 0x1, R0, P4 ;  /* 0x0000000111117824 */ /* 0x000fca00020e0600 */
[----:B------:R-:W-:-:S13]  /*6e70*/  ISETP.GE.U32.AND.EX P1, PT, R17, UR5, PT, P1 ;  /* 0x0000000511007c0c */ /* 0x000fda000bf26110 */
[----:B------:R-:W-:Y:S05]  /*6e80*/  @P1 BRA `(.L_x_172) ;  /* 0x00000004004c1947 */ /* 0x000fea0003800000 */
[----:B------:R-:W0:Y:S01]  /*6e90*/  S2R R12, SR_CTAID.X ;  /* 0x00000000000c7919 */ /* 0x000e220000002500 */
[----:B------:R-:W-:Y:S01]  /*6ea0*/  ULDC.64 UR4, c[0x0][0x628] ;  /* 0x00018a0000047ab9 */ /* 0x000fe20000000a00 */
[----:B------:R-:W1:Y:S01]  /*6eb0*/  LDC R13, c[0x0][0x144] ;  /* 0x00005100ff0d7b82 */ /* 0x000e620000000800 */
[----:B------:R-:W-:Y:S01]  /*6ec0*/  ISETP.NE.U32.AND P1, PT, RZ, UR4, PT ;  /* 0x00000004ff007c0c */ /* 0x000fe2000bf25070 */
[----:B------:R-:W2:Y:S01]  /*6ed0*/  S2R R11, SR_CTAID.Y ;  /* 0x00000000000b7919 */ /* 0x000ea20000002600 */
[----:B------:R-:W-:Y:S01]  /*6ee0*/  ULDC UR6, c[0x0][0x150] ;  /* 0x0000540000067ab9 */ /* 0x000fe20000000800 */
[----:B------:R-:W-:Y:S01]  /*6ef0*/  ULDC UR7, c[0x0][0x630] ;  /* 0x00018c0000077ab9 */ /* 0x000fe20000000800 */
[----:B------:R-:W-:Y:S01]  /*6f00*/  ISETP.NE.AND.EX P1, PT, RZ, UR5, PT, P1 ;  /* 0x00000005ff007c0c */ /* 0x000fe2000bf25310 */
[----:B------:R-:W-:Y:S01]  /*6f10*/  IMAD.MOV.U32 R4, RZ, RZ, R16 ;  /* 0x000000ffff047224 */ /* 0x000fe200078e0010 */
[----:B0-----:R-:W-:-:S05]  /*6f20*/  I2FP.F32.U32 R5, R12 ;  /* 0x0000000c00057245 */ /* 0x001fca0000201000 */
[----:B------:R-:W-:Y:S01]  /*6f30*/  FMUL R14, R5, UR6 ;  /* 0x00000006050e7c20 */ /* 0x000fe20008400000 */
[----:B------:R-:W-:-:S05]  /*6f40*/  IMAD.MOV.U32 R5, RZ, RZ, R17 ;  /* 0x000000ffff057224 */ /* 0x000fca00078e0011 */
[----:B--2---:R-:W-:Y:S05]  /*6f50*/  @!P1 BRA `(.L_x_173) ;  /* 0x0000000000289947 */ /* 0x004fea0003800000 */
[----:B------:R-:W-:Y:S02]  /*6f60*/  ULDC UR6, c[0x0][0x634] ;  /* 0x00018d0000067ab9 */ /* 0x000fe40000000800 */
[----:B------:R-:W-:-:S05]  /*6f70*/  IADD3 R5, P1, R16, UR6, RZ ;  /* 0x0000000610057c10 */ /* 0x000fca000ff3e0ff */
[----:B------:R-:W-:-:S04]  /*6f80*/  IMAD.X R15, RZ, RZ, R17, P1 ;  /* 0x000000ffff0f7224 */ /* 0x000fc800008e0611 */
[----:B------:R-:W-:-:S04]  /*6f90*/  IMAD.WIDE.U32 R6, R15, UR4, RZ ;  /* 0x000000040f067c25 */ /* 0x000fc8000f8e00ff */
[----:B------:R-:W-:-:S04]  /*6fa0*/  IMAD.WIDE.U32 R6, P1, R5, UR5, R6 ;  /* 0x0000000505067c25 */ /* 0x000fc8000f820006 */
[----:B------:R-:W-:-:S04]  /*6fb0*/  IMAD.WIDE.U32 R4, R5, UR4, RZ ;  /* 0x0000000405047c25 */ /* 0x000fc8000f8e00ff */
[----:B------:R-:W-:Y:S01]  /*6fc0*/  IMAD.MOV.U32 R4, RZ, RZ, R7 ;  /* 0x000000ffff047224 */ /* 0x000fe200078e0007 */
[----:B------:R-:W-:Y:S01]  /*6fd0*/  IADD3 RZ, P3, R5, R6, RZ ;  /* 0x0000000605ff7210 */ /* 0x000fe20007f7e0ff */
[----:B------:R-:W-:-:S04]  /*6fe0*/  IMAD.X R5, RZ, RZ, RZ, P1 ;  /* 0x000000ffff057224 */ /* 0x000fc800008e06ff */
[----:B------:R-:W-:-:S08]  /*6ff0*/  IMAD.WIDE.U32.X R4, R15, UR5, R4, P3 ;  /* 0x000000050f047c25 */ /* 0x000fd000098e0404 */
.L_x_173:
[--C-:B------:R-:W-:Y:S01]  /*7000*/  SHF.R.U64 R19, R4, UR7, R5.reuse ;  /* 0x0000000704137c19 */ /* 0x100fe20008001205 */
[----:B------:R-:W0:Y:S01]  /*7010*/  F2I.U32.TRUNC.NTZ R14, R14 ;  /* 0x0000000e000e7305 */ /* 0x000e22000020f000 */
[----:B------:R-:W-:Y:S01]  /*7020*/  SHF.R.U32.HI R4, RZ, UR7, R5 ;  /* 0x00000007ff047c19 */ /* 0x000fe20008011605 */
[----:B------:R-:W-:Y:S01]  /*7030*/  ULDC.64 UR4, c[0x0][0x620] ;  /* 0x0001880000047ab9 */ /* 0x000fe20000000a00 */
[----:B------:R-:W-:Y:S01]  /*7040*/  IADD3 R7, P1, RZ, -R19, RZ ;  /* 0x80000013ff077210 */ /* 0x000fe20007f3e0ff */
[----:B------:R-:W-:Y:S01]  /*7050*/  ULDC.64 UR6, c[0x0][0x640] ;  /* 0x0001900000067ab9 */ /* 0x000fe20000000a00 */
[----:B------:R-:W2:Y:S03]  /*7060*/  LDC R18, c[0x0][0x148] ;  /* 0x00005200ff127b82 */ /* 0x000ea60000000800 */
[----:B------:R-:W-:Y:S01]  /*7070*/  IMAD.X R4, RZ, RZ, ~R4, P1 ;  /* 0x000000ffff047224 */ /* 0x000fe200008e0e04 */
[----:B------:R-:W-:-:S03]  /*7080*/  ISETP.NE.U32.AND P1, PT, RZ, UR6, PT ;  /* 0x00000006ff007c0c */ /* 0x000fc6000bf25070 */
[----:B------:R-:W-:Y:S01]  /*7090*/  IMAD R6, R4, UR4, RZ ;  /* 0x0000000404067c24 */ /* 0x000fe2000f8e02ff */
[----:B------:R-:W-:Y:S01]  /*70a0*/  ISETP.NE.AND.EX P1, PT, RZ, UR7, PT, P1 ;  /* 0x00000007ff007c0c */ /* 0x000fe2000bf25310 */
[----:B------:R-:W-:Y:S01]  /*70b0*/  IMAD.WIDE.U32 R4, R7, UR4, R16 ;  /* 0x0000000407047c25 */ /* 0x000fe2000f8e0010 */
[----:B------:R-:W-:-:S03]  /*70c0*/  ULDC UR4, c[0x0][0x618] ;  /* 0x0001860000047ab9 */ /* 0x000fc60000000800 */
[----:B------:R-:W-:Y:S01]  /*70d0*/  IMAD R7, R7, UR5, R6 ;  /* 0x0000000507077c24 */ /* 0x000fe2000f8e0206 */
[----:B------:R-:W-:Y:S01]  /*70e0*/  ULDC UR5, c[0x0][0x154] ;  /* 0x0000550000057ab9 */ /* 0x000fe20000000800 */
[----:B0-----:R-:W-:Y:S02]  /*70f0*/  IMAD.MOV R6, RZ, RZ, -R14 ;  /* 0x000000ffff067224 */ /* 0x001fe400078e0a0e */
[----:B------:R-:W-:Y:S02]  /*7100*/  IMAD.IADD R5, R5, 0x1, R7 ;  /* 0x0000000105057824 */ /* 0x000fe400078e0207 */
[----:B-1----:R-:W-:Y:S01]  /*7110*/  IMAD R12, R13, R6, R12 ;  /* 0x000000060d0c7224 */ /* 0x002fe200078e020c */
[----:B------:R-:W-:Y:S02]  /*7120*/  I2FP.F32.U32 R6, R11 ;  /* 0x0000000b00067245 */ /* 0x000fe40000201000 */
[--C-:B------:R-:W-:Y:S02]  /*7130*/  SHF.R.U64 R13, R4, UR4, R5.reuse ;  /* 0x00000004040d7c19 */ /* 0x100fe40008001205 */
[----:B------:R-:W-:Y:S01]  /*7140*/  SHF.R.U32.HI R4, RZ, UR4, R5 ;  /* 0x00000004ff047c19 */ /* 0x000fe20008011605 */
[----:B------:R-:W-:Y:S01]  /*7150*/  FMUL R6, R6, UR5 ;  /* 0x0000000506067c20 */ /* 0x000fe20008400000 */
[----:B------:R-:W-:-:S02]  /*7160*/  ULDC UR4, c[0x0][0x608] ;  /* 0x0001820000047ab9 */ /* 0x000fc40000000800 */
[--C-:B------:R-:W-:Y:S01]  /*7170*/  SHF.R.U64 R15, R13, UR4, R4.reuse ;  /* 0x000000040d0f7c19 */ /* 0x100fe20008001204 */
[----:B------:R0:W1:Y:S01]  /*7180*/  F2I.U32.TRUNC.NTZ R20, R6 ;  /* 0x0000000600147305 */ /* 0x000062000020f000 */
[----:B------:R-:W-:Y:S01]  /*7190*/  SHF.R.U32.HI R4, RZ, UR4, R4 ;  /* 0x00000004ff047c19 */ /* 0x000fe20008011604 */
[----:B------:R-:W-:-:S03]  /*71a0*/  ULDC UR4, c[0x0][0x658] ;  /* 0x0001960000047ab9 */ /* 0x000fc60000000800 */
[--C-:B------:R-:W-:Y:S02]  /*71b0*/  SHF.R.U64 R14, R15, UR4, R4.reuse ;  /* 0x000000040f0e7c19 */ /* 0x100fe40008001204 */
[----:B------:R-:W-:-:S03]  /*71c0*/  SHF.R.U32.HI R21, RZ, UR4, R4 ;  /* 0x00000004ff157c19 */ /* 0x000fc60008011604 */
[----:B------:R-:W-:Y:S02]  /*71d0*/  IMAD.MOV.U32 R4, RZ, RZ, R14 ;  /* 0x000000ffff047224 */ /* 0x000fe400078e000e */
[----:B------:R-:W-:Y:S01]  /*71e0*/  IMAD.MOV.U32 R5, RZ, RZ, R21 ;  /* 0x000000ffff057224 */ /* 0x000fe200078e0015 */
[----:B0-----:R-:W-:Y:S06]  /*71f0*/  @!P1 BRA `(.L_x_174) ;  /* 0x0000000000289947 */ /* 0x001fec0003800000 */
        /* <DEDUP_REMOVED lines=10> */
.L_x_174:
[----:B------:R-:W-:Y:S01]  /*72a0*/  ISETP.NE.AND P1, PT, R2, 0x1, PT ;  /* 0x000000010200780c */ /* 0x000fe20003f25270 */
[----:B------:R-:W-:Y:S01]  /*72b0*/  ULDC UR4, c[0x0][0x648] ;  /* 0x0001920000047ab9 */ /* 0x000fe20000000800 */
[----:B------:R-:W-:Y:S01]  /*72c0*/  LOP3.LUT R15, R15, UR16, RZ, 0xc0, !PT ;  /* 0x000000100f0f7c12 */ /* 0x000fe2000f8ec0ff */
[----:B-1----:R-:W-:Y:S01]  /*72d0*/  IMAD.MOV R20, RZ, RZ, -R20 ;  /* 0x000000ffff147224 */ /* 0x002fe200078e0a14 */
[----:B------:R-:W-:Y:S01]  /*72e0*/  SHF.R.U64 R4, R4, UR4, R5 ;  /* 0x0000000404047c19 */ /* 0x000fe20008001205 */
[----:B------:R-:W-:Y:S01]  /*72f0*/  ULDC UR4, c[0x0][0x638] ;  /* 0x00018e0000047ab9 */ /* 0x000fe20000000800 */
[----:B------:R-:W-:Y:S01]  /*7300*/  LOP3.LUT R13, R13, UR15, RZ, 0xc0, !PT ;  /* 0x0000000f0d0d7c12 */ /* 0x000fe2000f8ec0ff */
[----:B------:R-:W-:Y:S02]  /*7310*/  ULDC UR5, c[0x0][0x610] ;  /* 0x0001840000057ab9 */ /* 0x000fe40000000800 */
[----:B------:R-:W-:Y:S02]  /*7320*/  IMAD.MOV R5, RZ, RZ, -R4 ;  /* 0x000000ffff057224 */ /* 0x000fe400078e0a04 */
[----:B------:R-:W-:-:S02]  /*7330*/  IMAD R15, R4, UR17, R15 ;  /* 0x00000011040f7c24 */ /* 0x000fc4000f8e020f */
[----:B--2---:R-:W-:Y:S02]  /*7340*/  @P1 IMAD R12, R18, R20, R11 ;  /* 0x00000014120c1224 */ /* 0x004fe400078e020b */
[----:B------:R-:W-:Y:S01]  /*7350*/  IMAD R14, R5, UR4, R14 ;  /* 0x00000004050e7c24 */ /* 0x000fe2000f8e020e */
[----:B------:R-:W-:Y:S01]  /*7360*/  ULDC UR4, c[0x0][0x600] ;  /* 0x0001800000047ab9 */ /* 0x000fe20000000800 */
[----:B------:R-:W-:Y:S02]  /*7370*/  IMAD R12, R15, UR5, R12 ;  /* 0x000000050f0c7c24 */ /* 0x000fe4000f8e020c */
[----:B------:R-:W-:Y:S02]  /*7380*/  IMAD R5, R14, UR4, R13 ;  /* 0x000000040e057c24 */ /* 0x000fe4000f8e020d */
[----:B------:R-:W-:-:S03]  /*7390*/  IMAD.MOV.U32 R4, RZ, RZ, 0x1 ;  /* 0x00000001ff047424 */ /* 0x000fc600078e00ff */
[----:B------:R-:W-:Y:S02]  /*73a0*/  SEL R18, R5, R12, !P1 ;  /* 0x0000000c05127207 */ /* 0x000fe40004800000 */
[----:B------:R-:W-:-:S07]  /*73b0*/  SEL R22, R12, R5, !P1 ;  /* 0x000000050c167207 */ /* 0x000fce0004800000 */
.L_x_172:
[----:B------:R-:W-:Y:S05]  /*73c0*/  BSYNC B1 ;  /* 0x0000000000017941 */ /* 0x000fea0003800000 */
.L_x_171:
[----:B------:R-:W-:-:S13]  /*73d0*/  LOP3.LUT P1, RZ, R4, 0xff, RZ, 0xc0, !PT ;  /* 0x000000ff04ff7812 */ /* 0x000fda000782c0ff */
[----:B------:R-:W-:Y:S05]  /*73e0*/  @P1 BRA `(.L_x_175) ;  /* 0xfffffff400401947 */ /* 0x000fea000383ffff */
[----:B------:R-:W-:Y:S05]  /*73f0*/  BSYNC B0 ;  /* 0x0000000000007941 */ /* 0x000fea0003800000 */
.L_x_163:
[----:B------:R-:W-:-:S03]  /*7400*/  UMOV UR4, 0xffffffff ;  /* 0xffffffff00047882 */ /* 0x000fc60000000000 */
[----:B------:R-:W-:Y:S05]  /*7410*/  BRA.DIV UR4, `(.L_x_176) ;  /* 0x0000000604907947 */ /* 0x000fea000b800000 */
[----:B------:R-:W-:-:S13]  /*7420*/  ELECT P6, URZ, PT ;  /* 0x00000000003f782f */ /* 0x000fda00038c0000 */
.L_x_194:
[----:B------:R-:W-:Y:S04]  /*7430*/  BSSY B0, `(.L_x_177) ;  /* 0x000003d000007945 */ /* 0x000fe80003800000 */
[----:B------:R-:W-:Y:S05]  /*7440*/  @!P6 BRA `(.L_x_178) ;  /* 0x0000000000ece947 */ /* 0x000fea0003800000 */
[----:B------:R-:W-:-:S04]  /*7450*/  LOP3.LUT R23, R23, 0x2, RZ, 0xfc, !PT ;  /* 0x0000000217177812 */ /* 0x000fc800078efcff */
[----:B------:R-:W-:-:S13]  /*7460*/  ISETP.NE.AND P0, PT, R23, 0x3, PT ;  /* 0x000000031700780c */ /* 0x000fda0003f05270 */
[----:B------:R-:W-:Y:S05]  /*7470*/  @!P0 BRA `(.L_x_179) ;  /* 0x0000000000048947 */ /* 0x000fea0003800000 */
[----:B------:R-:W-:Y:S01]  /*7480*/  BPT.TRAP 0x1 ;  /* 0x000000040000795c */ /* 0x000fe20000300000 */
.L_x_179:
[----:B------:R-:W0:Y:S01]  /*7490*/  S2R R5, SR_CgaCtaId ;  /* 0x0000000000057919 */ /* 0x000e220000008800 */
[----:B------:R-:W-:Y:S02]  /*74a0*/  MOV R0, 0x400 ;  /* 0x0000040000007802 */ /* 0x000fe40000000f00 */
[----:B------:R-:W-:Y:S02]  /*74b0*/  SHF.L.U32 R2, R3, 0x1f, RZ ;  /* 0x0000001f03027819 */ /* 0x000fe400000006ff */
[----:B0-----:R-:W-:-:S05]  /*74c0*/  LEA R5, R5, R0, 0x18 ;  /* 0x0000000005057211 */ /* 0x001fca00078ec0ff */
[----:B------:R-:W-:-:S04]  /*74d0*/  VIADD R5, R5, 0x30 ;  /* 0x0000003005057836 */ /* 0x000fc80000000000 */
[C---:B------:R-:W-:Y:S02]  /*74e0*/  IMAD R7, R8.reuse, 0x8, R5 ;  /* 0x0000000808077824 */ /* 0x040fe400078e0205 */
[----:B------:R-:W-:Y:S02]  /*74f0*/  VIADD R8, R8, 0x1 ;  /* 0x0000000108087836 */ /* 0x000fe40000000000 */
[----:B------:R-:W0:Y:S03]  /*7500*/  SYNCS.PHASECHK.TRANS64.TRYWAIT P0, [R7+URZ], R2 ;  /* 0x00000002070075a7 */ /* 0x000e26000800017f */
[----:B------:R-:W-:-:S04]  /*7510*/  ISETP.NE.AND P1, PT, R8, 0x6, PT ;  /* 0x000000060800780c */ /* 0x000fc80003f25270 */
[----:B------:R-:W-:Y:S02]  /*7520*/  SEL R0, RZ, 0x1, P1 ;  /* 0x00000001ff007807 */ /* 0x000fe40000800000 */
[----:B------:R-:W-:Y:S02]  /*7530*/  SEL R8, R8, RZ, P1 ;  /* 0x000000ff08087207 */ /* 0x000fe40000800000 */
[----:B------:R-:W-:-:S03]  /*7540*/  LOP3.LUT R9, R3, R0, RZ, 0x3c, !PT ;  /* 0x0000000003097212 */ /* 0x000fc600078e3cff */
[----:B------:R-:W-:Y:S01]  /*7550*/  IMAD R6, R8, 0x8, R5 ;  /* 0x0000000808067824 */ /* 0x000fe200078e0205 */
[----:B------:R-:W-:Y:S01]  /*7560*/  SHF.L.U32 R3, R9, 0x1f, RZ ;  /* 0x0000001f09037819 */ /* 0x000fe200000006ff */
[----:B0-----:R-:W-:Y:S06]  /*7570*/  @!P0 BRA `(.L_x_180) ;  /* 0x0000000400588947 */ /* 0x001fec0003800000 */
.L_x_195:
[----:B------:R-:W1:Y:S01]  /*7580*/  SYNCS.PHASECHK.TRANS64.TRYWAIT P0, [R6+URZ], R3 ;  /* 0x00000003060075a7 */ /* 0x000e62000800017f */
[----:B------:R-:W-:-:S05]  /*7590*/  VIADD R0, R8, 0x1 ;  /* 0x0000000108007836 */ /* 0x000fca0000000000 */
[----:B------:R-:W-:-:S04]  /*75a0*/  ISETP.NE.AND P1, PT, R0, 0x6, PT ;  /* 0x000000060000780c */ /* 0x000fc80003f25270 */
[----:B0-----:R-:W-:Y:S02]  /*75b0*/  SEL R2, RZ, 0x1, P1 ;  /* 0x00000001ff027807 */ /* 0x001fe40000800000 */
[----:B------:R-:W-:Y:S02]  /*75c0*/  SEL R0, R0, RZ, P1 ;  /* 0x000000ff00007207 */ /* 0x000fe40000800000 */
[----:B------:R-:W-:-:S03]  /*75d0*/  LOP3.LUT R9, R9, R2, RZ, 0x3c, !PT ;  /* 0x0000000209097212 */ /* 0x000fc600078e3cff */
[----:B------:R-:W-:Y:S01]  /*75e0*/  IMAD R7, R0, 0x8, R5 ;  /* 0x0000000800077824 */ /* 0x000fe200078e0205 */
[----:B------:R-:W-:Y:S01]  /*75f0*/  SHF.L.U32 R4, R9, 0x1f, RZ ;  /* 0x0000001f09047819 */ /* 0x000fe200000006ff */
[----:B-1----:R-:W-:Y:S06]  /*7600*/  @!P0 BRA `(.L_x_181) ;  /* 0x0000000400488947 */ /* 0x002fec0003800000 */
.L_x_196:
[----:B------:R-:W1:Y:S01]  /*7610*/  SYNCS.PHASECHK.TRANS64.TRYWAIT P0, [R7+URZ], R4 ;  /* 0x00000004070075a7 */ /* 0x000e62000800017f */
[----:B------:R-:W-:-:S05]  /*7620*/  VIADD R0, R0, 0x1 ;  /* 0x0000000100007836 */ /* 0x000fca0000000000 */
[----:B------:R-:W-:-:S04]  /*7630*/  ISETP.NE.AND P1, PT, R0, 0x6, PT ;  /* 0x000000060000780c */ /* 0x000fc80003f25270 */
[----:B------:R-:W-:Y:S02]  /*7640*/  SEL R2, RZ, 0x1, P1 ;  /* 0x00000001ff027807 */ /* 0x000fe40000800000 */
[----:B------:R-:W-:Y:S02]  /*7650*/  SEL R0, R0, RZ, P1 ;  /* 0x000000ff00007207 */ /* 0x000fe40000800000 */
[----:B------:R-:W-:-:S03]  /*7660*/  LOP3.LUT R9, R9, R2, RZ, 0x3c, !PT ;  /* 0x0000000209097212 */ /* 0x000fc600078e3cff */
[----:B0-----:R-:W-:Y:S01]  /*7670*/  IMAD R6, R0, 0x8, R5 ;  /* 0x0000000800067824 */ /* 0x001fe200078e0205 */
[----:B------:R-:W-:Y:S01]  /*7680*/  SHF.L.U32 R3, R9, 0x1f, RZ ;  /* 0x0000001f09037819 */ /* 0x000fe200000006ff */
[----:B-1----:R-:W-:Y:S06]  /*7690*/  @!P0 BRA `(.L_x_182) ;  /* 0x0000000400388947 */ /* 0x002fec0003800000 */
.L_x_197:
        /* <DEDUP_REMOVED lines=9> */
.L_x_198:
[----:B------:R-:W1:Y:S01]  /*7730*/  SYNCS.PHASECHK.TRANS64.TRYWAIT P0, [R7+URZ], R4 ;  /* 0x00000004070075a7 */ /* 0x000e62000800017f */
[----:B------:R-:W-:-:S05]  /*7740*/  VIADD R0, R0, 0x1 ;  /* 0x0000000100007836 */ /* 0x000fca0000000000 */
[----:B------:R-:W-:-:S04]  /*7750*/  ISETP.NE.AND P1, PT, R0, 0x6, PT ;  /* 0x000000060000780c */ /* 0x000fc80003f25270 */
[----:B------:R-:W-:Y:S02]  /*7760*/  SEL R2, RZ, 0x1, P1 ;  /* 0x00000001ff027807 */ /* 0x000fe40000800000 */
[----:B------:R-:W-:Y:S02]  /*7770*/  SEL R0, R0, RZ, P1 ;  /* 0x000000ff00007207 */ /* 0x000fe40000800000 */
[----:B------:R-:W-:Y:S01]  /*7780*/  LOP3.LUT R2, R9, R2, RZ, 0x3c, !PT ;  /* 0x0000000209027212 */ /* 0x000fe200078e3cff */
[----:B-1----:R-:W-:Y:S06]  /*7790*/  @!P0 BRA `(.L_x_184) ;  /* 0x0000000400208947 */ /* 0x002fec0003800000 */
.L_x_199:
[----:B------:R-:W-:Y:S01]  /*77a0*/  IMAD R5, R0, 0x8, R5 ;  /* 0x0000000800057824 */ /* 0x000fe200078e0205 */
[----:B------:R-:W-:-:S07]  /*77b0*/  SHF.L.U32 R0, R2, 0x1f, RZ ;  /* 0x0000001f02007819 */ /* 0x000fce00000006ff */
.L_x_185:
[----:B--2---:R2:W3:Y:S02]  /*77c0*/  SYNCS.PHASECHK.TRANS64.TRYWAIT P0, [R5+URZ], R0 ;  /* 0x00000000050075a7 */ /* 0x0044e4000800017f */
[----:B---3--:R-:W-:Y:S05]  /*77d0*/  @!P0 NANOSLEEP.SYNCS 0x989680 ;  /* 0x009896800000895d */ /* 0x008fea0003900000 */
[----:B------:R-:W3:Y:S02]  /*77e0*/  @!P0 SYNCS.PHASECHK.TRANS64 P0, [R5+URZ], R0 ;  /* 0x00000000050085a7 */ /* 0x000ee4000800007f */
[----:B---3--:R-:W-:Y:S05]  /*77f0*/  @!P0 BRA `(.L_x_185) ;  /* 0xfffffffc00f08947 */ /* 0x008fea000383ffff */
.L_x_178:
[----:B------:R-:W-:Y:S05]  /*7800*/  BSYNC B0 ;  /* 0x0000000000007941 */ /* 0x000fea0003800000 */
.L_x_177:
[----:B------:R-:W-:Y:S05]  /*7810*/  EXIT ;  /* 0x000000000000794d */ /* 0x000fea0003800000 */
.L_x_15:
[----:B0-----:R-:W-:-:S04]  /*7820*/  IMAD.U32 R3, RZ, RZ, UR43 ;  /* 0x0000002bff037e24 */ /* 0x001fc8000f8e00ff */
[----:B------:R0:W1:Y:S03]  /*7830*/  SYNCS.PHASECHK.TRANS64.TRYWAIT P0, [R3+URZ+-0x8], R0 ;  /* 0xfffff800030075a7 */ /* 0x000066000800017f */
[----:B-1----:R-:W-:Y:S05]  /*7840*/  @!P0 NANOSLEEP.SYNCS 0x989680 ;  /* 0x009896800000895d */ /* 0x002fea0003900000 */
[----:B------:R-:W1:Y:S02]  /*7850*/  @!P0 SYNCS.PHASECHK.TRANS64 P0, [R3+URZ+-0x8], R0 ;  /* 0xfffff800030085a7 */ /* 0x000e64000800007f */
[----:B-1----:R-:W-:Y:S05]  /*7860*/  @!P0 BRA `(.L_x_15) ;  /* 0xfffffffc00ec8947 */ /* 0x002fea000383ffff */
[----:B------:R-:W-:Y:S05]  /*7870*/  BRA `(.L_x_186) ;  /* 0xffffff9c00447947 */ /* 0x000fea000383ffff */
.L_x_20:
[----:B-1----:R1:W2:Y:S02]  /*7880*/  SYNCS.PHASECHK.TRANS64.TRYWAIT P1, [R3+URZ], R0 ;  /* 0x00000000030075a7 */ /* 0x0022a4000802017f */
[----:B--2---:R-:W-:Y:S05]  /*7890*/  @!P1 NANOSLEEP.SYNCS 0x989680 ;  /* 0x009896800000995d */ /* 0x004fea0003900000 */
[----:B------:R-:W2:Y:S02]  /*78a0*/  @!P1 SYNCS.PHASECHK.TRANS64 P1, [R3+URZ], R0 ;  /* 0x00000000030095a7 */ /* 0x000ea4000802007f */
[----:B--2---:R-:W-:Y:S05]  /*78b0*/  @!P1 BRA `(.L_x_20) ;  /* 0xfffffffc00f09947 */ /* 0x004fea000383ffff */
[----:B------:R-:W-:Y:S05]  /*78c0*/  BRA `(.L_x_19) ;  /* 0xffffff9c00b87947 */ /* 0x000fea000383ffff */
.L_x_25:
[----:B-1----:R-:W-:-:S04]  /*78d0*/  IMAD.U32 R4, RZ, RZ, UR4 ;  /* 0x00000004ff047e24 */ /* 0x002fc8000f8e00ff */
[----:B------:R1:W2:Y:S03]  /*78e0*/  SYNCS.PHASECHK.TRANS64.TRYWAIT P1, [R4+URZ], R3 ;  /* 0x00000003040075a7 */ /* 0x0002a6000802017f */
[----:B--2---:R-:W-:Y:S05]  /*78f0*/  @!P1 NANOSLEEP.SYNCS 0x989680 ;  /* 0x009896800000995d */ /* 0x004fea0003900000 */
[----:B------:R-:W2:Y:S02]  /*7900*/  @!P1 SYNCS.PHASECHK.TRANS64 P1, [R4+URZ], R3 ;  /* 0x00000003040095a7 */ /* 0x000ea4000802007f */
[----:B--2---:R-:W-:Y:S05]  /*7910*/  @!P1 BRA `(.L_x_25) ;  /* 0xfffffffc00ec9947 */ /* 0x004fea000383ffff */
[----:B------:R-:W-:Y:S05]  /*7920*/  BRA `(.L_x_24) ;  /* 0xffffffa000887947 */ /* 0x000fea000383ffff */
.L_x_31:
[----:B0-----:R-:W-:-:S04]  /*7930*/  IMAD.U32 R3, RZ, RZ, UR43 ;  /* 0x0000002bff037e24 */ /* 0x001fc8000f8e00ff */
[----:B------:R0:W1:Y:S03]  /*7940*/  SYNCS.PHASECHK.TRANS64.TRYWAIT P0, [R3+URZ+0x8], R0 ;  /* 0x00000800030075a7 */ /* 0x000066000800017f */
[----:B-1----:R-:W-:Y:S05]  /*7950*/  @!P0 NANOSLEEP.SYNCS 0x989680 ;  /* 0x009896800000895d */ /* 0x002fea0003900000 */
[----:B------:R-:W1:Y:S02]  /*7960*/  @!P0 SYNCS.PHASECHK.TRANS64 P0, [R3+URZ+0x8], R0 ;  /* 0x00000800030085a7 */ /* 0x000e64000800007f */
[----:B-1----:R-:W-:Y:S05]  /*7970*/  @!P0 BRA `(.L_x_31) ;  /* 0xfffffffc00ec8947 */ /* 0x002fea000383ffff */
[----:B------:R-:W-:Y:S05]  /*7980*/  BRA `(.L_x_187) ;  /* 0xffffffa400b47947 */ /* 0x000fea000383ffff */
.L_x_164:
[----:B------:R-:W-:Y:S01]  /*7990*/  BSSY B1, `(.L_x_188) ;  /* 0x0000006000017945 */ /* 0x000fe20003800000 */
[----:B------:R-:W-:-:S07]  /*79a0*/  IMAD.MOV.U32 R15, RZ, RZ, -0x1 ;  /* 0xffffffffff0f7424 */ /* 0x000fce00078e00ff */
[----:B-----5:R-:W-:Y:S05]  /*79b0*/  WARPSYNC.COLLECTIVE R15, `(.L_x_189) ;  /* 0x000000000f0c7348 */ /* 0x020fea0003c00000 */
[----:B------:R-:W-:Y:S02]  /*79c0*/  ELECT P6, UR62, PT ;  /* 0x00000000003e782f */ /* 0x000fe400038c0000 */
[----:B------:R-:W-:Y:S01]  /*79d0*/  MOV R14, UR62 ;  /* 0x0000003e000e7c02 */ /* 0x000fe20008000f00 */
[----:B-----5:R-:W-:Y:S10]  /*79e0*/  ENDCOLLECTIVE ;  /* 0x000000000000791b */ /* 0x020ff40003800000 */
.L_x_189:
[----:B------:R-:W-:Y:S05]  /*79f0*/  BSYNC B1 ;  /* 0x0000000000017941 */ /* 0x000fea0003800000 */
.L_x_188:
[----:B------:R-:W-:Y:S05]  /*7a00*/  BRA `(.L_x_190) ;  /* 0xffffffec00c47947 */ /* 0x000fea000383ffff */
.L_x_167:
[----:B-1----:R1:W2:Y:S02]  /*7a10*/  SYNCS.PHASECHK.TRANS64.TRYWAIT P1, [R11+URZ+0x30], R6 ;  /* 0x000030060b0075a7 */ /* 0x0022a4000802017f */
[----:B--2---:R-:W-:Y:S05]  /*7a20*/  @!P1 NANOSLEEP.SYNCS 0x989680 ;  /* 0x009896800000995d */ /* 0x004fea0003900000 */
[----:B------:R-:W2:Y:S02]  /*7a30*/  @!P1 SYNCS.PHASECHK.TRANS64 P1, [R11+URZ+0x30], R6 ;  /* 0x000030060b0095a7 */ /* 0x000ea4000802007f */
[----:B--2---:R-:W-:Y:S05]  /*7a40*/  @!P1 BRA `(.L_x_167) ;  /* 0xfffffffc00f09947 */ /* 0x004fea000383ffff */
[----:B------:R-:W-:Y:S05]  /*7a50*/  BRA `(.L_x_191) ;  /* 0xffffffec00f87947 */ /* 0x000fea000383ffff */
.L_x_176:
[----:B------:R-:W-:Y:S01]  /*7a60*/  BSSY B0, `(.L_x_192) ;  /* 0x0000006000007945 */ /* 0x000fe20003800000 */
[----:B------:R-:W-:-:S07]  /*7a70*/  IMAD.MOV.U32 R15, RZ, RZ, -0x1 ;  /* 0xffffffffff0f7424 */ /* 0x000fce00078e00ff */
[----:B-----5:R-:W-:Y:S05]  /*7a80*/  WARPSYNC.COLLECTIVE R15, `(.L_x_193) ;  /* 0x000000000f0c7348 */ /* 0x020fea0003c00000 */
[----:B------:R-:W-:Y:S02]  /*7a90*/  ELECT P6, UR62, PT ;  /* 0x00000000003e782f */ /* 0x000fe400038c0000 */
[----:B------:R-:W-:Y:S01]  /*7aa0*/  MOV R14, UR62 ;  /* 0x0000003e000e7c02 */ /* 0x000fe20008000f00 */
[----:B-----5:R-:W-:Y:S10]  /*7ab0*/  ENDCOLLECTIVE ;  /* 0x000000000000791b */ /* 0x020ff40003800000 */
.L_x_193:
[----:B------:R-:W-:Y:S05]  /*7ac0*/  BSYNC B0 ;  /* 0x0000000000007941 */ /* 0x000fea0003800000 */
.L_x_192:
[----:B------:R-:W-:Y:S05]  /*7ad0*/  BRA `(.L_x_194) ;  /* 0xfffffff800547947 */ /* 0x000fea000383ffff */
.L_x_180:
[----:B0-----:R0:W1:Y:S02]  /*7ae0*/  SYNCS.PHASECHK.TRANS64.TRYWAIT P0, [R7+URZ], R2 ;  /* 0x00000002070075a7 */ /* 0x001064000800017f */
[----:B-1----:R-:W-:Y:S05]  /*7af0*/  @!P0 NANOSLEEP.SYNCS 0x989680 ;  /* 0x009896800000895d */ /* 0x002fea0003900000 */
[----:B------:R-:W1:Y:S02]  /*7b00*/  @!P0 SYNCS.PHASECHK.TRANS64 P0, [R7+URZ], R2 ;  /* 0x00000002070085a7 */ /* 0x000e64000800007f */
[----:B-1----:R-:W-:Y:S05]  /*7b10*/  @!P0 BRA `(.L_x_180) ;  /* 0xfffffffc00f08947 */ /* 0x002fea000383ffff */
[----:B------:R-:W-:Y:S05]  /*7b20*/  BRA `(.L_x_195) ;  /* 0xfffffff800947947 */ /* 0x000fea000383ffff */
.L_x_181:
[----:B0-----:R0:W1:Y:S02]  /*7b30*/  SYNCS.PHASECHK.TRANS64.TRYWAIT P0, [R6+URZ], R3 ;  /* 0x00000003060075a7 */ /* 0x001064000800017f */
[----:B-1----:R-:W-:Y:S05]  /*7b40*/  @!P0 NANOSLEEP.SYNCS 0x989680 ;  /* 0x009896800000895d */ /* 0x002fea0003900000 */
[----:B------:R-:W1:Y:S02]  /*7b50*/  @!P0 SYNCS.PHASECHK.TRANS64 P0, [R6+URZ], R3 ;  /* 0x00000003060085a7 */ /* 0x000e64000800007f */
[----:B-1----:R-:W-:Y:S05]  /*7b60*/  @!P0 BRA `(.L_x_181) ;  /* 0xfffffffc00f08947 */ /* 0x002fea000383ffff */
[----:B------:R-:W-:Y:S05]  /*7b70*/  BRA `(.L_x_196) ;  /* 0xfffffff800a47947 */ /* 0x000fea000383ffff */
.L_x_182:
[----:B0-----:R0:W1:Y:S02]  /*7b80*/  SYNCS.PHASECHK.TRANS64.TRYWAIT P0, [R7+URZ], R4 ;  /* 0x00000004070075a7 */ /* 0x001064000800017f */
[----:B-1----:R-:W-:Y:S05]  /*7b90*/  @!P0 NANOSLEEP.SYNCS 0x989680 ;  /* 0x009896800000895d */ /* 0x002fea0003900000 */
[----:B------:R-:W1:Y:S02]  /*7ba0*/  @!P0 SYNCS.PHASECHK.TRANS64 P0, [R7+URZ], R4 ;  /* 0x00000004070085a7 */ /* 0x000e64000800007f */
[----:B-1----:R-:W-:Y:S05]  /*7bb0*/  @!P0 BRA `(.L_x_182) ;  /* 0xfffffffc00f08947 */ /* 0x002fea000383ffff */
[----:B------:R-:W-:Y:S05]  /*7bc0*/  BRA `(.L_x_197) ;  /* 0xfffffff800b47947 */ /* 0x000fea000383ffff */
.L_x_183:
[----:B0-----:R0:W1:Y:S02]  /*7bd0*/  SYNCS.PHASECHK.TRANS64.TRYWAIT P0, [R6+URZ], R3 ;  /* 0x00000003060075a7 */ /* 0x001064000800017f */
[----:B-1----:R-:W-:Y:S05]  /*7be0*/  @!P0 NANOSLEEP.SYNCS 0x989680 ;  /* 0x009896800000895d */ /* 0x002fea0003900000 */
[----:B------:R-:W1:Y:S02]  /*7bf0*/  @!P0 SYNCS.PHASECHK.TRANS64 P0, [R6+URZ], R3 ;  /* 0x00000003060085a7 */ /* 0x000e64000800007f */
[----:B-1----:R-:W-:Y:S05]  /*7c00*/  @!P0 BRA `(.L_x_183) ;  /* 0xfffffffc00f08947 */ /* 0x002fea000383ffff */
[----:B------:R-:W-:Y:S05]  /*7c10*/  BRA `(.L_x_198) ;  /* 0xfffffff800c47947 */ /* 0x000fea000383ffff */
.L_x_184:
[----:B-1----:R1:W2:Y:S02]  /*7c20*/  SYNCS.PHASECHK.TRANS64.TRYWAIT P0, [R7+URZ], R4 ;  /* 0x00000004070075a7 */ /* 0x0022a4000800017f */
[----:B--2---:R-:W-:Y:S05]  /*7c30*/  @!P0 NANOSLEEP.SYNCS 0x989680 ;  /* 0x009896800000895d */ /* 0x004fea0003900000 */
[----:B------:R-:W2:Y:S02]  /*7c40*/  @!P0 SYNCS.PHASECHK.TRANS64 P0, [R7+URZ], R4 ;  /* 0x00000004070085a7 */ /* 0x000ea4000800007f */
[----:B--2---:R-:W-:Y:S05]  /*7c50*/  @!P0 BRA `(.L_x_184) ;  /* 0xfffffffc00f08947 */ /* 0x004fea000383ffff */
[----:B------:R-:W-:Y:S05]  /*7c60*/  BRA `(.L_x_199) ;  /* 0xfffffff800cc7947 */ /* 0x000fea000383ffff */
.L_x_200:
[----:B------:R-:W-:-:S00]  /*7c70*/  BRA `(.L_x_200) ;  /* 0xfffffffc00fc7947 */ /* 0x000fc0000383ffff */
[----:B------:R-:W-:-:S00]  /*7c80*/  NOP ;  /* 0x0000000000007918 */ /* 0x000fc00000000000 */
[----:B------:R-:W-:-:S00]  /*7c90*/  NOP ;  /* 0x0000000000007918 */ /* 0x000fc00000000000 */
[----:B------:R-:W-:-:S00]  /*7ca0*/  NOP ;  /* 0x0000000000007918 */ /* 0x000fc00000000000 */
[----:B------:R-:W-:-:S00]  /*7cb0*/  NOP ;  /* 0x0000000000007918 */ /* 0x000fc00000000000 */
[----:B------:R-:W-:-:S00]  /*7cc0*/  NOP ;  /* 0x0000000000007918 */ /* 0x000fc00000000000 */
[----:B------:R-:W-:-:S00]  /*7cd0*/  NOP ;  /* 0x0000000000007918 */ /* 0x000fc00000000000 */
[----:B------:R-:W-:-:S00]  /*7ce0*/  NOP ;  /* 0x0000000000007918 */ /* 0x000fc00000000000 */
[----:B------:R-:W-:-:S00]  /*7cf0*/  NOP ;  /* 0x0000000000007918 */ /* 0x000fc00000000000 */
.L_x_201:


//--------------------- .nv.global.init           --------------------------
	.section	.nv.global.init,"aw",@progbits
.nv.global.init:
	.type		$str$22,@object
	.size		$str$22,($str$23 - $str$22)
$str$22:
        /*0000*/ 	.byte	0x6b, 0x5f, 0x74, 0x69, 0x6c, 0x65, 0x5f, 0x63, 0x6f, 0x75, 0x6e, 0x74, 0x20, 0x3e, 0x3d, 0x20
        /*0010*/ 	.byte	0x31, 0x00
	.type		$str$23,@object
	.size		$str$23,(__unnamed_1 - $str$23)
$str$23:
        /*0012*/ 	.byte	0x2f, 0x74, 0x6d, 0x70, 0x2f, 0x63, 0x75, 0x74, 0x6c, 0x61, 0x73, 0x73, 0x5f, 0x73, 0x77, 0x65
        /*0022*/ 	.byte	0x65, 0x70, 0x5f, 0x73, 0x72, 0x63, 0x2f, 0x69, 0x6e, 0x63, 0x6c, 0x75, 0x64, 0x65, 0x2f, 0x63
        /*0032*/ 	.byte	0x75, 0x74, 0x6c, 0x61, 0x73, 0x73, 0x2f, 0x67, 0x65, 0x6d, 0x6d, 0x2f, 0x63, 0x6f, 0x6c, 0x6c
        /*0042*/ 	.byte	0x65, 0x63, 0x74, 0x69, 0x76, 0x65, 0x2f, 0x73, 0x6d, 0x39, 0x30, 0x5f, 0x6d, 0x6d, 0x61, 0x5f
        /*0052*/ 	.byte	0x74, 0x6d, 0x61, 0x5f, 0x67, 0x6d, 0x6d, 0x61, 0x5f, 0x73, 0x73, 0x5f, 0x77, 0x61, 0x72, 0x70
        /*0062*/ 	.byte	0x73, 0x70, 0x65, 0x63, 0x69, 0x61, 0x6c, 0x69, 0x7a, 0x65, 0x64, 0x2e, 0x68, 0x70, 0x70, 0x00
	.type		__unnamed_1,@object
	.size		__unnamed_1,(.L_0 - __unnamed_1)
__unnamed_1:
        /*0072*/ 	.byte	0x76, 0x6f, 0x69, 0x64, 0x20, 0x63, 0x75, 0x74, 0x6c, 0x61, 0x73, 0x73, 0x3a, 0x3a, 0x67, 0x65
        /* <DEDUP_REMOVED lines=176> */
        /*0b82*/ 	.byte	0x3a, 0x69, 0x64, 0x65, 0x6e, 0x74, 0x69, 0x74, 0x79, 0x5d, 0x00
.L_0:


//--------------------- .nv.shared._ZN7cutlass13device_kernelINS_4gemm6kernel13GemmUniversalIN4cute5tupleIJiiiiEEENS1_10collective13CollectiveMmaINS1_34MainloopSm90TmaGmmaWarpSpecializedILi6ENS5_IJNS4_1CILi1EEESB_SB_EEENS1_32KernelTmaWarpSpecializedPingpongEEENS5_IJNSA_ILi64EEENSA_ILi128EEENSA_ILi32EEEEEENS_10tfloat32_tENS5_IJlSB_lEEESJ_SK_NS4_8TiledMMAINS4_8MMA_AtomIJNS4_4SM904GMMA30MMA_64x128x8_F32TF32TF32_SS_TNILNSO_7ScaleInE1ELSQ_1EEEEEENS4_6LayoutISC_NS5_IJNSA_ILi0EEESU_SU_EEEEENS5_IJNS4_10UnderscoreESX_SX_EEEEENS4_13SM90_TMA_LOADENS4_14ComposedLayoutINS4_7SwizzleILi3ELi4ELi3EEENS4_18smem_ptr_flag_bitsILi32EEENST_INS5_IJNSA_ILi8EEESH_EEENS5_IJSH_SB_EEEEEEEvNS4_8identityES10_S1A_vS1B_EENS_8epilogue10collective6detail29Sm90TmaWarpSpecializedAdapterINS1E_15DefaultEpilogueISJ_SK_SK_NS1D_6thread17LinearCombinationISJ_Li1EffLNS1I_9ScaleType4KindE0ELNS_15FloatRoundStyleE2ESJ_EENS1_15EpilogueDefaultEEEEEvvEEEEvNT_6ParamsE --------------------------
	.section	.nv.shared._ZN7cutlass13device_kernelINS_4gemm6kernel13GemmUniversalIN4cute5tupleIJiiiiEEENS1_10collective13CollectiveMmaINS1_34MainloopSm90TmaGmmaWarpSpecializedILi6ENS5_IJNS4_1CILi1EEESB_SB_EEENS1_32KernelTmaWarpSpecializedPingpongEEENS5_IJNSA_ILi64EEENSA_ILi128EEENSA_ILi32EEEEEENS_10tfloat32_tENS5_IJlSB_lEEESJ_SK_NS4_8TiledMMAINS4_8MMA_AtomIJNS4_4SM904GMMA30MMA_64x128x8_F32TF32TF32_SS_TNILNSO_7ScaleInE1ELSQ_1EEEEEENS4_6LayoutISC_NS5_IJNSA_ILi0EEESU_SU_EEEEENS5_IJNS4_10UnderscoreESX_SX_EEEEENS4_13SM90_TMA_LOADENS4_14ComposedLayoutINS4_7SwizzleILi3ELi4ELi3EEENS4_18smem_ptr_flag_bitsILi32EEENST_INS5_IJNSA_ILi8EEESH_EEENS5_IJSH_SB_EEEEEEEvNS4_8identityES10_S1A_vS1B_EENS_8epilogue10collective6detail29Sm90TmaWarpSpecializedAdapterINS1E_15DefaultEpilogueISJ_SK_SK_NS1D_6thread17LinearCombinationISJ_Li1EffLNS1I_9ScaleType4KindE0ELNS_15FloatRoundStyleE2ESJ_EENS1_15EpilogueDefaultEEEEEvvEEEEvNT_6ParamsE,"aw",@nobits
	.sectionflags	@""
	.align	16
	.zero		1024


//--------------------- .nv.shared.reserved.0     --------------------------
	.section	.nv.shared.reserved.0,"aw",@nobits
	.weak		__nv_reservedSMEM_offset_0_alias
	.size		__nv_reservedSMEM_offset_0_alias, 0, 0
	.other		__nv_reservedSMEM_offset_0_alias,@"STO_CUDA_RESERVED_SHARED STV_DEFAULT"
__nv_reservedSMEM_offset_0_alias:
	.zero		0


//--------------------- .nv.global                --------------------------
	.section	.nv.global,"aw",@nobits
.nv.global:
	.type		_ZN40_INTERNAL_c8d71b8a_4_k_cu_3b8decc8_211224cute1_E,@object
	.size		_ZN40_INTERNAL_c8d71b8a_4_k_cu_3b8decc8_211224cute1_E,(_ZN40_INTERNAL_c8d71b8a_4_k_cu_3b8decc8_211224cuda3std3__45__cpo6cbeginE - _ZN40_INTERNAL_c8d71b8a_4_k_cu_3b8decc8_211224cute1_E)
_ZN40_INTERNAL_c8d71b8a_4_k_cu_3b8decc8_211224cute1_E:
	.zero		1
	.type		_ZN40_INTERNAL_c8d71b8a_4_k_cu_3b8decc8_211224cuda3std3__45__cpo6cbeginE,@object
	.size		_ZN40_INTERNAL_c8d71b8a_4_k_cu_3b8decc8_211224cuda3std3__45__cpo6cbeginE,(_ZN40_INTERNAL_c8d71b8a_4_k_cu_3b8decc8_211224cuda3std3__48in_placeE - _ZN40_INTERNAL_c8d71b8a_4_k_cu_3b8decc8_211224cuda3std3__45__cpo6cbeginE)
_ZN40_INTERNAL_c8d71b8a_4_k_cu_3b8decc8_211224cuda3std3__45__cpo6cbeginE:
	.zero		1
	.type		_ZN40_INTERNAL_c8d71b8a_4_k_cu_3b8decc8_211224cuda3std3__48in_placeE,@object
	.size		_ZN40_INTERNAL_c8d71b8a_4_k_cu_3b8decc8_211224cuda3std3__48in_placeE,(_ZN40_INTERNAL_c8d71b8a_4_k_cu_3b8decc8_211224cuda3std6ranges3__45__cpo9iter_moveE - _ZN40_INTERNAL_c8d71b8a_4_k_cu_3b8decc8_211224cuda3std3__48in_placeE)
_ZN40_INTERNAL_c8d71b8a_4_k_cu_3b8decc8_211224cuda3std3__48in_placeE:
	.zero		1
	.type		_ZN40_INTERNAL_c8d71b8a_4_k_cu_3b8decc8_211224cuda3std6ranges3__45__cpo9iter_moveE,@object
	.size		_ZN40_INTERNAL_c8d71b8a_4_k_cu_3b8decc8_211224cuda3std6ranges3__45__cpo9iter_moveE,(_ZN40_INTERNAL_c8d71b8a_4_k_cu_3b8decc8_211224cuda3std3__45__cpo5beginE - _ZN40_INTERNAL_c8d71b8a_4_k_cu_3b8decc8_211224cuda3std6ranges3__45__cpo9iter_moveE)
_ZN40_INTERNAL_c8d71b8a_4_k_cu_3b8decc8_211224cuda3std6ranges3__45__cpo9iter_moveE:
	.zero		1
	.type		_ZN40_INTERNAL_c8d71b8a_4_k_cu_3b8decc8_211224cuda3std3__45__cpo5beginE,@object
	.size		_ZN40_INTERNAL_c8d71b8a_4_k_cu_3b8decc8_211224cuda3std3__45__cpo5beginE,(_ZN40_INTERNAL_c8d71b8a_4_k_cu_3b8decc8_211224cuda3std3__442_GLOBAL__N__c8d71b8a_4_k_cu_3b8decc8_211226ignoreE - _ZN40_INTERNAL_c8d71b8a_4_k_cu_3b8decc8_211224cuda3std3__45__cpo5beginE)
_ZN40_INTERNAL_c8d71b8a_4_k_cu_3b8decc8_211224cuda3std3__45__cpo5beginE:
	.zero		1
	.type		_ZN40_INTERNAL_c8d71b8a_4_k_cu_3b8decc8_211224cuda3std3__442_GLOBAL__N__c8d71b8a_4_k_cu_3b8decc8_211226ignoreE,@object
	.size		_ZN40_INTERNAL_c8d71b8a_4_k_cu_3b8decc8_211224cuda3std3__442_GLOBAL__N__c8d71b8a_4_k_cu_3b8decc8_211226ignoreE,(_ZN40_INTERNAL_c8d71b8a_4_k_cu_3b8decc8_211224cute7productE - _ZN40_INTERNAL_c8d71b8a_4_k_cu_3b8decc8_211224cuda3std3__442_GLOBAL__N__c8d71b8a_4_k_cu_3b8decc8_211226ignoreE)
_ZN40_INTERNAL_c8d71b8a_4_k_cu_3b8decc8_211224cuda3std3__442_GLOBAL__N__c8d71b8a_4_k_cu_3b8decc8_211226ignoreE:
	.zero		1
	.type		_ZN40_INTERNAL_c8d71b8a_4_k_cu_3b8decc8_211224cute7productE,@object
	.size		_ZN40_INTERNAL_c8d71b8a_4_k_cu_3b8decc8_211224cute7productE,(_ZN40_INTERNAL_c8d71b8a_4_k_cu_3b8decc8_211224cuda3std3__45__cpo3endE - _ZN40_INTERNAL_c8d71b8a_4_k_cu_3b8decc8_211224cute7productE)
_ZN40_INTERNAL_c8d71b8a_4_k_cu_3b8decc8_211224cute7productE:
	.zero		1
	.type		_ZN40_INTERNAL_c8d71b8a_4_k_cu_3b8decc8_211224cuda3std3__45__cpo3endE,@object
	.size		_ZN40_INTERNAL_c8d71b8a_4_k_cu_3b8decc8_211224cuda3std3__45__cpo3endE,(_ZN40_INTERNAL_c8d71b8a_4_k_cu_3b8decc8_211224cuda3std3__419piecewise_constructE - _ZN40_INTERNAL_c8d71b8a_4_k_cu_3b8decc8_211224cuda3std3__45__cpo3endE)
_ZN40_INTERNAL_c8d71b8a_4_k_cu_3b8decc8_211224cuda3std3__45__cpo3endE:
	.zero		1
	.type		_ZN40_INTERNAL_c8d71b8a_4_k_cu_3b8decc8_211224cuda3std3__419piecewise_constructE,@object
	.size		_ZN40_INTERNAL_c8d71b8a_4_k_cu_3b8decc8_211224cuda3std3__419piecewise_constructE,(_ZN40_INTERNAL_c8d71b8a_4_k_cu_3b8decc8_211224cuda3std3__45__cpo4cendE - _ZN40_INTERNAL_c8d71b8a_4_k_cu_3b8decc8_211224cuda3std3__419piecewise_constructE)
_ZN40_INTERNAL_c8d71b8a_4_k_cu_3b8decc8_211224cuda3std3__419piecewise_constructE:
	.zero		1
	.type		_ZN40_INTERNAL_c8d71b8a_4_k_cu_3b8decc8_211224cuda3std3__45__cpo4cendE,@object
	.size		_ZN40_INTERNAL_c8d71b8a_4_k_cu_3b8decc8_211224cuda3std3__45__cpo4cendE,(_ZN40_INTERNAL_c8d71b8a_4_k_cu_3b8decc8_211224cuda3std6ranges3__45__cpo4swapE - _ZN40_INTERNAL_c8d71b8a_4_k_cu_3b8decc8_211224cuda3std3__45__cpo4cendE)
_ZN40_INTERNAL_c8d71b8a_4_k_cu_3b8decc8_211224cuda3std3__45__cpo4cendE:
	.zero		1
	.type		_ZN40_INTERNAL_c8d71b8a_4_k_cu_3b8decc8_211224cuda3std6ranges3__45__cpo4swapE,@object
	.size		_ZN40_INTERNAL_c8d71b8a_4_k_cu_3b8decc8_211224cuda3std6ranges3__45__cpo4swapE,(.L_8 - _ZN40_INTERNAL_c8d71b8a_4_k_cu_3b8decc8_211224cuda3std6ranges3__45__cpo4swapE)
_ZN40_INTERNAL_c8d71b8a_4_k_cu_3b8decc8_211224cuda3std6ranges3__45__cpo4swapE:
	.zero		1
.L_8:


//--------------------- .nv.constant0._ZN7cutlass13device_kernelINS_4gemm6kernel13GemmUniversalIN4cute5tupleIJiiiiEEENS1_10collective13CollectiveMmaINS1_34MainloopSm90TmaGmmaWarpSpecializedILi6ENS5_IJNS4_1CILi1EEESB_SB_EEENS1_32KernelTmaWarpSpecializedPingpongEEENS5_IJNSA_ILi64EEENSA_ILi128EEENSA_ILi32EEEEEENS_10tfloat32_tENS5_IJlSB_lEEESJ_SK_NS4_8TiledMMAINS4_8MMA_AtomIJNS4_4SM904GMMA30MMA_64x128x8_F32TF32TF32_SS_TNILNSO_7ScaleInE1ELSQ_1EEEEEENS4_6LayoutISC_NS5_IJNSA_ILi0EEESU_SU_EEEEENS5_IJNS4_10UnderscoreESX_SX_EEEEENS4_13SM90_TMA_LOADENS4_14ComposedLayoutINS4_7SwizzleILi3ELi4ELi3EEENS4_18smem_ptr_flag_bitsILi32EEENST_INS5_IJNSA_ILi8EEESH_EEENS5_IJSH_SB_EEEEEEEvNS4_8identityES10_S1A_vS1B_EENS_8epilogue10collective6detail29Sm90TmaWarpSpecializedAdapterINS1E_15DefaultEpilogueISJ_SK_SK_NS1D_6thread17LinearCombinationISJ_Li1EffLNS1I_9ScaleType4KindE0ELNS_15FloatRoundStyleE2ESJ_EENS1_15EpilogueDefaultEEEEEvvEEEEvNT_6ParamsE --------------------------
	.section	.nv.constant0._ZN7cutlass13device_kernelINS_4gemm6kernel13GemmUniversalIN4cute5tupleIJiiiiEEENS1_10collective13CollectiveMmaINS1_34MainloopSm90TmaGmmaWarpSpecializedILi6ENS5_IJNS4_1CILi1EEESB_SB_EEENS1_32KernelTmaWarpSpecializedPingpongEEENS5_IJNSA_ILi64EEENSA_ILi128EEENSA_ILi32EEEEEENS_10tfloat32_tENS5_IJlSB_lEEESJ_SK_NS4_8TiledMMAINS4_8MMA_AtomIJNS4_4SM904GMMA30MMA_64x128x8_F32TF32TF32_SS_TNILNSO_7ScaleInE1ELSQ_1EEEEEENS4_6LayoutISC_NS5_IJNSA_ILi0EEESU_SU_EEEEENS5_IJNS4_10UnderscoreESX_SX_EEEEENS4_13SM90_TMA_LOADENS4_14ComposedLayoutINS4_7SwizzleILi3ELi4ELi3EEENS4_18smem_ptr_flag_bitsILi32EEENST_INS5_IJNSA_ILi8EEESH_EEENS5_IJSH_SB_EEEEEEEvNS4_8identityES10_S1A_vS1B_EENS_8epilogue10collective6detail29Sm90TmaWarpSpecializedAdapterINS1E_15DefaultEpilogueISJ_SK_SK_NS1D_6thread17LinearCombinationISJ_Li1EffLNS1I_9ScaleType4KindE0ELNS_15FloatRoundStyleE2ESJ_EENS1_15EpilogueDefaultEEEEEvvEEEEvNT_6ParamsE,"a",@progbits
	.sectionflags	@""
	.align	4
.nv.constant0._ZN7cutlass13device_kernelINS_4gemm6kernel13GemmUniversalIN4cute5tupleIJiiiiEEENS1_10collective13CollectiveMmaINS1_34MainloopSm90TmaGmmaWarpSpecializedILi6ENS5_IJNS4_1CILi1EEESB_SB_EEENS1_32KernelTmaWarpSpecializedPingpongEEENS5_IJNSA_ILi64EEENSA_ILi128EEENSA_ILi32EEEEEENS_10tfloat32_tENS5_IJlSB_lEEESJ_SK_NS4_8TiledMMAINS4_8MMA_AtomIJNS4_4SM904GMMA30MMA_64x128x8_F32TF32TF32_SS_TNILNSO_7ScaleInE1ELSQ_1EEEEEENS4_6LayoutISC_NS5_IJNSA_ILi0EEESU_SU_EEEEENS5_IJNS4_10UnderscoreESX_SX_EEEEENS4_13SM90_TMA_LOADENS4_14ComposedLayoutINS4_7SwizzleILi3ELi4ELi3EEENS4_18smem_ptr_flag_bitsILi32EEENST_INS5_IJNSA_ILi8EEESH_EEENS5_IJSH_SB_EEEEEEEvNS4_8identityES10_S1A_vS1B_EENS_8epilogue10collective6detail29Sm90TmaWarpSpecializedAdapterINS1E_15DefaultEpilogueISJ_SK_SK_NS1D_6thread17LinearCombinationISJ_Li1EffLNS1I_9ScaleType4KindE0ELNS_15FloatRoundStyleE2ESJ_EENS1_15EpilogueDefaultEEEEEvvEEEEvNT_6ParamsE:
	.zero		1664


//--------------------- SYMBOLS --------------------------

	.type		.nv.reservedSmem.offset0,@object
	.size		.nv.reservedSmem.offset0,0x4
	.type		__assertfail,@function
